	.headerflags	@"EF_CUDA_TEXMODE_UNIFIED EF_CUDA_64BIT_ADDRESS EF_CUDA_ACCELERATORS EF_CUDA_SM90 EF_CUDA_VIRTUAL_SM(EF_CUDA_SM90)"
	.elftype	@"ET_EXEC"


//--------------------- .nv.info                  --------------------------
	.section	.nv.info,"",@"SHT_CUDA_INFO"
	.align	4


	//----- nvinfo : EIATTR_REGCOUNT
	.align		4
        /*0000*/ 	.byte	0x04, 0x2f
        /*0002*/ 	.short	(.L_1 - .L_0)
	.align		4
.L_0:
        /*0004*/ 	.word	index@(triton_poi_fused_max_pool2d_with_indices_relu_11)
        /*0008*/ 	.word	0x00000040


	//----- nvinfo : EIATTR_MIN_STACK_SIZE
	.align		4
.L_1:
        /*000c*/ 	.byte	0x04, 0x12
        /*000e*/ 	.short	(.L_3 - .L_2)
	.align		4
.L_2:
        /*0010*/ 	.word	index@(triton_poi_fused_max_pool2d_with_indices_relu_11)
        /*0014*/ 	.word	0x00000000


	//----- nvinfo : EIATTR_FRAME_SIZE
	.align		4
.L_3:
        /*0018*/ 	.byte	0x04, 0x11
        /*001a*/ 	.short	(.L_5 - .L_4)
	.align		4
.L_4:
        /*001c*/ 	.word	index@(triton_poi_fused_max_pool2d_with_indices_relu_11)
        /*0020*/ 	.word	0x00000000


	//----- nvinfo : EIATTR_MIN_STACK_SIZE
	.align		4
.L_5:
        /*0024*/ 	.byte	0x04, 0x12
        /*0026*/ 	.short	(.L_7 - .L_6)
	.align		4
.L_6:
        /*0028*/ 	.word	index@(triton_poi_fused_max_pool2d_with_indices_relu_11)
        /*002c*/ 	.word	0x00000000
.L_7:


//--------------------- .nv.info.triton_poi_fused_max_pool2d_with_indices_relu_11 --------------------------
	.section	.nv.info.triton_poi_fused_max_pool2d_with_indices_relu_11,"",@"SHT_CUDA_INFO"
	.sectionflags	@""
	.align	4


	//----- nvinfo : EIATTR_CUDA_API_VERSION
	.align		4
        /*0000*/ 	.byte	0x04, 0x37
        /*0002*/ 	.short	(.L_9 - .L_8)
.L_8:
        /*0004*/ 	.word	0x0000007c


	//----- nvinfo : EIATTR_KPARAM_INFO
	.align		4
.L_9:
        /*0008*/ 	.byte	0x04, 0x17
        /*000a*/ 	.short	(.L_11 - .L_10)
.L_10:
        /*000c*/ 	.word	0x00000000
        /*0010*/ 	.short	0x0004
        /*0012*/ 	.short	0x001c
        /*0014*/ 	.byte	0x00, 0xf0, 0x11, 0x00


	//----- nvinfo : EIATTR_KPARAM_INFO
	.align		4
.L_11:
        /*0018*/ 	.byte	0x04, 0x17
        /*001a*/ 	.short	(.L_13 - .L_12)
.L_12:
        /*001c*/ 	.word	0x00000000
        /*0020*/ 	.short	0x0003
        /*0022*/ 	.short	0x0018
        /*0024*/ 	.byte	0x00, 0xf0, 0x11, 0x00


	//----- nvinfo : EIATTR_KPARAM_INFO
	.align		4
.L_13:
        /*0028*/ 	.byte	0x04, 0x17
        /*002a*/ 	.short	(.L_15 - .L_14)
.L_14:
        /*002c*/ 	.word	0x00000000
        /*0030*/ 	.short	0x0002
        /*0032*/ 	.short	0x0010
        /*0034*/ 	.byte	0x00, 0xf4, 0x21, 0x00


	//----- nvinfo : EIATTR_KPARAM_INFO
	.align		4
.L_15:
        /*0038*/ 	.byte	0x04, 0x17
        /*003a*/ 	.short	(.L_17 - .L_16)
.L_16:
        /*003c*/ 	.word	0x00000000
        /*0040*/ 	.short	0x0001
        /*0042*/ 	.short	0x0008
        /*0044*/ 	.byte	0x00, 0xf4, 0x21, 0x00


	//----- nvinfo : EIATTR_KPARAM_INFO
	.align		4
.L_17:
        /*0048*/ 	.byte	0x04, 0x17
        /*004a*/ 	.short	(.L_19 - .L_18)
.L_18:
        /*004c*/ 	.word	0x00000000
        /*0050*/ 	.short	0x0000
        /*0052*/ 	.short	0x0000
        /*0054*/ 	.byte	0x00, 0xf4, 0x21, 0x00


	//----- nvinfo : EIATTR_SPARSE_MMA_MASK
	.align		4
.L_19:
        /*0058*/ 	.byte	0x03, 0x50
        /*005a*/ 	.short	0x0000


	//----- nvinfo : EIATTR_MAXREG_COUNT
	.align		4
        /*005c*/ 	.byte	0x03, 0x1b
        /*005e*/ 	.short	0x00ff


	//----- nvinfo : EIATTR_EXIT_INSTR_OFFSETS
	.align		4
        /*0060*/ 	.byte	0x04, 0x1c
        /*0062*/ 	.short	(.L_21 - .L_20)


	//   ....[0]....
.L_20:
        /*0064*/ 	.word	0x00002700


	//   ....[1]....
        /*0068*/ 	.word	0x000027a0


	//----- nvinfo : EIATTR_REQNTID
	.align		4
.L_21:
        /*006c*/ 	.byte	0x04, 0x10
        /*006e*/ 	.short	(.L_23 - .L_22)
.L_22:
        /*0070*/ 	.word	0x00000100
        /*0074*/ 	.word	0x00000001
        /*0078*/ 	.word	0x00000001


	//----- nvinfo : EIATTR_CBANK_PARAM_SIZE
	.align		4
.L_23:
        /*007c*/ 	.byte	0x03, 0x19
        /*007e*/ 	.short	0x0020


	//----- nvinfo : EIATTR_PARAM_CBANK
	.align		4
        /*0080*/ 	.byte	0x04, 0x0a
        /*0082*/ 	.short	(.L_25 - .L_24)
	.align		4
.L_24:
        /*0084*/ 	.word	index@(.nv.constant0.triton_poi_fused_max_pool2d_with_indices_relu_11)
        /*0088*/ 	.short	0x0210
        /*008a*/ 	.short	0x0020


	//----- nvinfo : EIATTR_SW_WAR
	.align		4
.L_25:
        /*008c*/ 	.byte	0x04, 0x36
        /*008e*/ 	.short	(.L_27 - .L_26)
.L_26:
        /*0090*/ 	.word	0x00000008
.L_27:


//--------------------- .nv.callgraph             --------------------------
	.section	.nv.callgraph,"",@"SHT_CUDA_CALLGRAPH"
	.align	4
	.sectionentsize	8
	.align		4
        /*0000*/ 	.word	0x00000000
	.align		4
        /*0004*/ 	.word	0xffffffff
	.align		4
        /*0008*/ 	.word	0x00000000
	.align		4
        /*000c*/ 	.word	0xfffffffe
	.align		4
        /*0010*/ 	.word	0x00000000
	.align		4
        /*0014*/ 	.word	0xfffffffd
	.align		4
        /*0018*/ 	.word	0x00000000
	.align		4
        /*001c*/ 	.word	0xfffffffc


//--------------------- .text.triton_poi_fused_max_pool2d_with_indices_relu_11 --------------------------
	.section	.text.triton_poi_fused_max_pool2d_with_indices_relu_11,"ax",@progbits
	.sectionflags	@"SHF_BARRIERS=1"
	.align	128
        .global         triton_poi_fused_max_pool2d_with_indices_relu_11
        .type           triton_poi_fused_max_pool2d_with_indices_relu_11,@function
        .size           triton_poi_fused_max_pool2d_with_indices_relu_11,(.L_x_1 - triton_poi_fused_max_pool2d_with_indices_relu_11)
        .other          triton_poi_fused_max_pool2d_with_indices_relu_11,@"STO_CUDA_ENTRY STV_DEFAULT"
triton_poi_fused_max_pool2d_with_indices_relu_11:
.text.triton_poi_fused_max_pool2d_with_indices_relu_11:
[----:B------:R-:W0:Y:S01]  /*0000*/  LDC R1, c[0x0][0x28] ;  /* 0x00000a00ff017b82 */ /* 0x000e220000000800 */
[----:B------:R-:W1:Y:S07]  /*0010*/  S2R R0, SR_TID.X ;  /* 0x0000000000007919 */ /* 0x000e6e0000002100 */
[----:B------:R-:W2:Y:S01]  /*0020*/  S2UR UR4, SR_CTAID.Y ;  /* 0x00000000000479c3 */ /* 0x000ea20000002600 */
[----:B------:R-:W-:Y:S02]  /*0030*/  CS2R R36, SRZ ;  /* 0x0000000000247805 */ /* 0x000fe4000001ff00 */
[----:B------:R-:W-:Y:S01]  /*0040*/  CS2R R38, SRZ ;  /* 0x0000000000267805 */ /* 0x000fe2000001ff00 */
[----:B------:R-:W3:Y:S01]  /*0050*/  S2R R5, SR_CTAID.X ;  /* 0x0000000000057919 */ /* 0x000ee20000002500 */
[----:B------:R-:W-:-:S02]  /*0060*/  CS2R R40, SRZ ;  /* 0x0000000000287805 */ /* 0x000fc4000001ff00 */
[----:B------:R-:W-:Y:S01]  /*0070*/  CS2R R42, SRZ ;  /* 0x00000000002a7805 */ /* 0x000fe2000001ff00 */
[----:B------:R-:W-:Y:S01]  /*0080*/  ULDC.64 UR6, c[0x0][0x208] ;  /* 0x0000820000067ab9 */ /* 0x000fe20000000a00 */
[----:B------:R-:W4:Y:S01]  /*0090*/  LDC.64 R54, c[0x0][0x210] ;  /* 0x00008400ff367b82 */ /* 0x000f220000000a00 */
[----:B------:R-:W-:Y:S02]  /*00a0*/  CS2R R24, SRZ ;  /* 0x0000000000187805 */ /* 0x000fe4000001ff00 */
[----:B------:R-:W-:Y:S02]  /*00b0*/  CS2R R26, SRZ ;  /* 0x00000000001a7805 */ /* 0x000fe4000001ff00 */
[----:B------:R-:W-:Y:S02]  /*00c0*/  CS2R R28, SRZ ;  /* 0x00000000001c7805 */ /* 0x000fe4000001ff00 */
[----:B------:R-:W-:Y:S02]  /*00d0*/  CS2R R30, SRZ ;  /* 0x00000000001e7805 */ /* 0x000fe4000001ff00 */
[----:B------:R-:W-:-:S02]  /*00e0*/  CS2R R20, SRZ ;  /* 0x0000000000147805 */ /* 0x000fc4000001ff00 */
[----:B------:R-:W-:Y:S02]  /*00f0*/  CS2R R22, SRZ ;  /* 0x0000000000167805 */ /* 0x000fe4000001ff00 */
[----:B------:R-:W-:Y:S02]  /*0100*/  CS2R R16, SRZ ;  /* 0x0000000000107805 */ /* 0x000fe4000001ff00 */
[----:B------:R-:W-:Y:S02]  /*0110*/  CS2R R18, SRZ ;  /* 0x0000000000127805 */ /* 0x000fe4000001ff00 */
[----:B------:R-:W-:Y:S02]  /*0120*/  CS2R R32, SRZ ;  /* 0x0000000000207805 */ /* 0x000fe4000001ff00 */
[----:B------:R-:W-:Y:S02]  /*0130*/  CS2R R34, SRZ ;  /* 0x0000000000227805 */ /* 0x000fe4000001ff00 */
[----:B------:R-:W-:-:S02]  /*0140*/  CS2R R12, SRZ ;  /* 0x00000000000c7805 */ /* 0x000fc4000001ff00 */
[----:B------:R-:W-:Y:S01]  /*0150*/  CS2R R14, SRZ ;  /* 0x00000000000e7805 */ /* 0x000fe2000001ff00 */
[----:B------:R-:W5:Y:S01]  /*0160*/  S2UR UR5, SR_CgaCtaId ;  /* 0x00000000000579c3 */ /* 0x000f620000008800 */
[----:B------:R-:W-:Y:S01]  /*0170*/  ULDC.64 UR8, c[0x0][0x218] ;  /* 0x0000860000087ab9 */ /* 0x000fe20000000a00 */
[----:B--2---:R-:W-:Y:S01]  /*0180*/  USHF.L.U32 UR4, UR4, 0x6, URZ ;  /* 0x0000000604047899 */ /* 0x004fe2000800063f */
[----:B-1----:R-:W-:-:S04]  /*0190*/  SHF.R.U32.HI R2, RZ, 0x2, R0 ;  /* 0x00000002ff027819 */ /* 0x002fc80000011600 */
[----:B------:R-:W-:-:S04]  /*01a0*/  SGXT.U32 R2, R2, 0x6 ;  /* 0x000000060202781a */ /* 0x000fc80000000000 */
[----:B------:R-:W-:-:S05]  /*01b0*/  LOP3.LUT R2, R2, UR4, RZ, 0xfc, !PT ;  /* 0x0000000402027c12 */ /* 0x000fca000f8efcff */
[----:B------:R-:W-:-:S05]  /*01c0*/  IMAD.HI R3, R2, 0x66666667, RZ ;  /* 0x6666666702037827 */ /* 0x000fca00078e02ff */
[----:B------:R-:W-:-:S04]  /*01d0*/  SHF.R.S32.HI R4, RZ, 0x1, R3 ;  /* 0x00000001ff047819 */ /* 0x000fc80000011403 */
[----:B------:R-:W-:Y:S01]  /*01e0*/  LEA.HI R7, R3, R4, RZ, 0x1 ;  /* 0x0000000403077211 */ /* 0x000fe200078f08ff */
[----:B---3--:R-:W-:Y:S02]  /*01f0*/  IMAD.SHL.U32 R3, R5, 0x40, RZ ;  /* 0x0000004005037824 */ /* 0x008fe400078e00ff */
[----:B------:R-:W-:Y:S02]  /*0200*/  IMAD.SHL.U32 R4, R0, 0x10, RZ ;  /* 0x0000001000047824 */ /* 0x000fe400078e00ff */
[----:B------:R-:W-:-:S03]  /*0210*/  IMAD R6, R7, -0x5, R2 ;  /* 0xfffffffb07067824 */ /* 0x000fc600078e0202 */
[----:B------:R-:W-:Y:S01]  /*0220*/  LOP3.LUT R5, R3, 0x30, R4, 0xf8, !PT ;  /* 0x0000003003057812 */ /* 0x000fe200078ef804 */
[----:B------:R-:W-:-:S03]  /*0230*/  IMAD R6, R7, 0xa, R6 ;  /* 0x0000000a07067824 */ /* 0x000fc600078e0206 */
[----:B------:R-:W-:Y:S01]  /*0240*/  ISETP.GE.AND P0, PT, R5, 0x80, PT ;  /* 0x000000800500780c */ /* 0x000fe20003f06270 */
[----:B------:R-:W-:-:S03]  /*0250*/  IMAD.SHL.U32 R48, R6, 0x100, RZ ;  /* 0x0000010006307824 */ /* 0x000fc600078e00ff */
[----:B------:R-:W-:Y:S01]  /*0260*/  ISETP.LT.AND P0, PT, R2, 0x64, !P0 ;  /* 0x000000640200780c */ /* 0x000fe20004701270 */
[----:B------:R-:W-:Y:S02]  /*0270*/  VIADD R46, R48, 0x80 ;  /* 0x00000080302e7836 */ /* 0x000fe40000000000 */
[C---:B------:R-:W-:Y:S02]  /*0280*/  IMAD.IADD R7, R5.reuse, 0x1, R48 ;  /* 0x0000000105077824 */ /* 0x040fe400078e0230 */
[----:B------:R-:W-:Y:S02]  /*0290*/  IMAD.IADD R9, R5, 0x1, R46 ;  /* 0x0000000105097824 */ /* 0x000fe400078e022e */
[----:B----4-:R-:W-:-:S04]  /*02a0*/  IMAD.WIDE R6, R7, 0x4, R54 ;  /* 0x0000000407067825 */ /* 0x010fc800078e0236 */
[----:B------:R-:W-:Y:S02]  /*02b0*/  IMAD.WIDE R8, R9, 0x4, R54 ;  /* 0x0000000409087825 */ /* 0x000fe400078e0236 */
[----:B------:R1:W2:Y:S04]  /*02c0*/  @P0 LDG.E.EL.128 R36, desc[UR6][R6.64] ;  /* 0x0000000606240981 */ /* 0x0002a8000c2e1d00 */
[----:B------:R3:W2:Y:S01]  /*02d0*/  @P0 LDG.E.EL.128 R40, desc[UR6][R8.64] ;  /* 0x0000000608280981 */ /* 0x0006a2000c2e1d00 */
[----:B------:R-:W-:-:S04]  /*02e0*/  VIADD R49, R48, 0x500 ;  /* 0x0000050030317836 */ /* 0x000fc80000000000 */
[----:B------:R-:W-:-:S04]  /*02f0*/  IMAD.IADD R11, R5, 0x1, R49 ;  /* 0x00000001050b7824 */ /* 0x000fc800078e0231 */
[----:B------:R-:W-:-:S05]  /*0300*/  IMAD.WIDE R10, R11, 0x4, R54 ;  /* 0x000000040b0a7825 */ /* 0x000fca00078e0236 */
[----:B------:R4:W5:Y:S01]  /*0310*/  @P0 LDG.E.EL.128 R24, desc[UR6][R10.64] ;  /* 0x000000060a180981 */ /* 0x000962000c2e1d00 */
[----:B-1----:R-:W-:-:S05]  /*0320*/  LOP3.LUT R6, R5, 0x4, RZ, 0xfc, !PT ;  /* 0x0000000405067812 */ /* 0x002fca00078efcff */
[C---:B---3--:R-:W-:Y:S02]  /*0330*/  IMAD.IADD R9, R6.reuse, 0x1, R48 ;  /* 0x0000000106097824 */ /* 0x048fe400078e0230 */
[----:B------:R-:W-:Y:S02]  /*0340*/  IMAD.IADD R7, R6, 0x1, R46 ;  /* 0x0000000106077824 */ /* 0x000fe400078e022e */
[----:B------:R-:W-:-:S04]  /*0350*/  IMAD.WIDE R8, R9, 0x4, R54 ;  /* 0x0000000409087825 */ /* 0x000fc800078e0236 */
[----:B----4-:R-:W-:Y:S01]  /*0360*/  IMAD.WIDE R10, R7, 0x4, R54 ;  /* 0x00000004070a7825 */ /* 0x010fe200078e0236 */
[----:B------:R-:W3:Y:S04]  /*0370*/  @P0 LDG.E.EL.128 R28, desc[UR6][R8.64] ;  /* 0x00000006081c0981 */ /* 0x000ee8000c2e1d00 */
[----:B------:R-:W3:Y:S01]  /*0380*/  @P0 LDG.E.EL.128 R20, desc[UR6][R10.64] ;  /* 0x000000060a140981 */ /* 0x000ee2000c2e1d00 */
[----:B------:R-:W-:-:S04]  /*0390*/  IMAD.IADD R45, R6, 0x1, R49 ;  /* 0x00000001062d7824 */ /* 0x000fc800078e0231 */
[----:B------:R-:W-:-:S05]  /*03a0*/  IMAD.WIDE R44, R45, 0x4, R54 ;  /* 0x000000042d2c7825 */ /* 0x000fca00078e0236 */
[----:B------:R1:W4:Y:S01]  /*03b0*/  @P0 LDG.E.EL.128 R16, desc[UR6][R44.64] ;  /* 0x000000062c100981 */ /* 0x000322000c2e1d00 */
[----:B------:R-:W-:-:S05]  /*03c0*/  LOP3.LUT R4, R5, 0x8, RZ, 0xfc, !PT ;  /* 0x0000000805047812 */ /* 0x000fca00078efcff */
[C---:B------:R-:W-:Y:S02]  /*03d0*/  IMAD.IADD R7, R4.reuse, 0x1, R48 ;  /* 0x0000000104077824 */ /* 0x040fe400078e0230 */
[----:B------:R-:W-:Y:S02]  /*03e0*/  IMAD.IADD R51, R4, 0x1, R46 ;  /* 0x0000000104337824 */ /* 0x000fe400078e022e */
[----:B01----:R-:W-:-:S04]  /*03f0*/  IMAD.WIDE R44, R7, 0x4, R54 ;  /* 0x00000004072c7825 */ /* 0x003fc800078e0236 */
[----:B------:R-:W-:Y:S01]  /*0400*/  IMAD.WIDE R50, R51, 0x4, R54 ;  /* 0x0000000433327825 */ /* 0x000fe200078e0236 */
[----:B------:R-:W3:Y:S04]  /*0410*/  @P0 LDG.E.EL.128 R32, desc[UR6][R44.64] ;  /* 0x000000062c200981 */ /* 0x000ee8000c2e1d00 */
[----:B------:R0:W4:Y:S01]  /*0420*/  @P0 LDG.E.EL.128 R12, desc[UR6][R50.64] ;  /* 0x00000006320c0981 */ /* 0x000122000c2e1d00 */
[----:B------:R-:W-:Y:S01]  /*0430*/  LOP3.LUT R7, R5, 0xc, RZ, 0xfc, !PT ;  /* 0x0000000c05077812 */ /* 0x000fe200078efcff */
[----:B------:R-:W-:Y:S01]  /*0440*/  IMAD.IADD R53, R4, 0x1, R49 ;  /* 0x0000000104357824 */ /* 0x000fe200078e0231 */
[----:B------:R-:W-:Y:S02]  /*0450*/  CS2R R8, SRZ ;  /* 0x0000000000087805 */ /* 0x000fe4000001ff00 */
[----:B------:R-:W-:Y:S01]  /*0460*/  CS2R R10, SRZ ;  /* 0x00000000000a7805 */ /* 0x000fe2000001ff00 */
[----:B------:R-:W-:-:S04]  /*0470*/  IMAD.WIDE R52, R53, 0x4, R54 ;  /* 0x0000000435347825 */ /* 0x000fc800078e0236 */
[----:B0-----:R-:W-:Y:S01]  /*0480*/  IMAD.IADD R51, R7, 0x1, R48 ;  /* 0x0000000107337824 */ /* 0x001fe200078e0230 */
[----:B------:R-:W4:Y:S03]  /*0490*/  @P0 LDG.E.EL.128 R8, desc[UR6][R52.64] ;  /* 0x0000000634080981 */ /* 0x000f26000c2e1d00 */
[----:B------:R-:W-:Y:S01]  /*04a0*/  IMAD.WIDE R50, R51, 0x4, R54 ;  /* 0x0000000433327825 */ /* 0x000fe200078e0236 */
[C---:B--2---:R-:W-:Y:S02]  /*04b0*/  FSETP.GT.AND P5, PT, R43.reuse, R39, PT ;  /* 0x000000272b00720b */ /* 0x044fe40003fa4000 */
[----:B------:R-:W-:Y:S02]  /*04c0*/  FSETP.GT.AND P3, PT, R42, R38, PT ;  /* 0x000000262a00720b */ /* 0x000fe40003f64000 */
[----:B------:R-:W-:Y:S02]  /*04d0*/  FSETP.NAN.AND P1, PT, R43, R43, PT ;  /* 0x0000002b2b00720b */ /* 0x000fe40003f28000 */
[----:B------:R-:W-:-:S02]  /*04e0*/  FSETP.GT.AND P4, PT, R41, R37, PT ;  /* 0x000000252900720b */ /* 0x000fc40003f84000 */
[----:B------:R-:W-:Y:S02]  /*04f0*/  FSETP.GT.AND P2, PT, R40, R36, PT ;  /* 0x000000242800720b */ /* 0x000fe40003f44000 */
[----:B------:R-:W-:Y:S02]  /*0500*/  FSETP.NAN.AND P6, PT, R41, R41, PT ;  /* 0x000000292900720b */ /* 0x000fe40003fc8000 */
[----:B------:R-:W-:Y:S02]  /*0510*/  SEL R44, RZ, 0x1, !P5 ;  /* 0x00000001ff2c7807 */ /* 0x000fe40006800000 */
[----:B------:R-:W-:Y:S02]  /*0520*/  @!P5 SEL R43, R43, R39, P1 ;  /* 0x000000272b2bd207 */ /* 0x000fe40000800000 */
[----:B------:R-:W-:-:S03]  /*0530*/  FSETP.NAN.AND P1, PT, R42, R42, PT ;  /* 0x0000002a2a00720b */ /* 0x000fc60003f28000 */
[----:B------:R-:W-:Y:S02]  /*0540*/  @!P4 SEL R41, R41, R37, P6 ;  /* 0x000000252929c207 */ /* 0x000fe40003000000 */
[----:B------:R-:W-:Y:S02]  /*0550*/  @!P3 SEL R42, R42, R38, P1 ;  /* 0x000000262a2ab207 */ /* 0x000fe40000800000 */
[----:B------:R-:W-:Y:S02]  /*0560*/  CS2R R38, SRZ ;  /* 0x0000000000267805 */ /* 0x000fe4000001ff00 */
[----:B-----5:R-:W-:Y:S02]  /*0570*/  FSETP.GEU.AND P1, PT, R43, R27, PT ;  /* 0x0000001b2b00720b */ /* 0x020fe40003f2e000 */
[----:B------:R-:W-:Y:S02]  /*0580*/  FSETP.NAN.AND P6, PT, R40, R40, PT ;  /* 0x000000282800720b */ /* 0x000fe40003fc8000 */
[----:B------:R-:W-:-:S02]  /*0590*/  FSETP.GEU.AND P5, PT, R42, R26, PT ;  /* 0x0000001a2a00720b */ /* 0x000fc40003fae000 */
[----:B------:R-:W-:Y:S02]  /*05a0*/  @!P2 SEL R40, R40, R36, P6 ;  /* 0x000000242828a207 */ /* 0x000fe40003000000 */
[----:B------:R-:W-:Y:S02]  /*05b0*/  CS2R R36, SRZ ;  /* 0x0000000000247805 */ /* 0x000fe4000001ff00 */
[C---:B------:R-:W-:Y:S02]  /*05c0*/  FSETP.NAN.AND P6, PT, R27.reuse, R27, PT ;  /* 0x0000001b1b00720b */ /* 0x040fe40003fc8000 */
[----:B------:R-:W-:Y:S02]  /*05d0*/  SEL R44, R44, 0x2, P1 ;  /* 0x000000022c2c7807 */ /* 0x000fe40000800000 */
[----:B------:R-:W-:Y:S01]  /*05e0*/  @P1 SEL R27, R27, R43, P6 ;  /* 0x0000002b1b1b1207 */ /* 0x000fe20003000000 */
[----:B------:R0:W2:Y:S01]  /*05f0*/  @P0 LDG.E.EL.128 R36, desc[UR6][R50.64] ;  /* 0x0000000632240981 */ /* 0x0000a2000c2e1d00 */
[----:B------:R-:W-:-:S02]  /*0600*/  FSETP.GEU.AND P1, PT, R41, R25, PT ;  /* 0x000000192900720b */ /* 0x000fc40003f2e000 */
[C---:B------:R-:W-:Y:S02]  /*0610*/  FSETP.NAN.AND P6, PT, R26.reuse, R26, PT ;  /* 0x0000001a1a00720b */ /* 0x040fe40003fc8000 */
[----:B------:R-:W-:Y:S02]  /*0620*/  SEL R45, RZ, 0x1, !P3 ;  /* 0x00000001ff2d7807 */ /* 0x000fe40005800000 */
[----:B------:R-:W-:Y:S02]  /*0630*/  @P5 SEL R26, R26, R42, P6 ;  /* 0x0000002a1a1a5207 */ /* 0x000fe40003000000 */
[----:B------:R-:W-:Y:S02]  /*0640*/  CS2R R42, SRZ ;  /* 0x00000000002a7805 */ /* 0x000fe4000001ff00 */
[----:B------:R-:W-:Y:S02]  /*0650*/  FSETP.NAN.AND P6, PT, R25, R25, PT ;  /* 0x000000191900720b */ /* 0x000fe40003fc8000 */
[----:B------:R-:W-:-:S02]  /*0660*/  FSETP.GEU.AND P3, PT, R40, R24, PT ;  /* 0x000000182800720b */ /* 0x000fc40003f6e000 */
[----:B------:R-:W-:Y:S02]  /*0670*/  SEL R45, R45, 0x2, P5 ;  /* 0x000000022d2d7807 */ /* 0x000fe40002800000 */
[----:B------:R-:W-:Y:S02]  /*0680*/  @P1 SEL R25, R25, R41, P6 ;  /* 0x0000002919191207 */ /* 0x000fe40003000000 */
[----:B---3--:R-:W-:Y:S02]  /*0690*/  FSETP.GT.AND P6, PT, R23, R31, PT ;  /* 0x0000001f1700720b */ /* 0x008fe40003fc4000 */
[----:B0-----:R-:W-:Y:S02]  /*06a0*/  SEL R51, RZ, 0x1, !P2 ;  /* 0x00000001ff337807 */ /* 0x001fe40005000000 */
[----:B------:R-:W-:Y:S02]  /*06b0*/  FSETP.NAN.AND P5, PT, R24, R24, PT ;  /* 0x000000181800720b */ /* 0x000fe40003fa8000 */
[----:B------:R-:W-:-:S02]  /*06c0*/  FSETP.GT.AND P2, PT, R22, R30, PT ;  /* 0x0000001e1600720b */ /* 0x000fc40003f44000 */
[----:B------:R-:W-:Y:S02]  /*06d0*/  SEL R47, RZ, 0x1, !P4 ;  /* 0x00000001ff2f7807 */ /* 0x000fe40006000000 */
[----:B------:R-:W-:Y:S02]  /*06e0*/  @P3 SEL R24, R24, R40, P5 ;  /* 0x0000002818183207 */ /* 0x000fe40002800000 */
[----:B------:R-:W-:Y:S02]  /*06f0*/  CS2R R40, SRZ ;  /* 0x0000000000287805 */ /* 0x000fe4000001ff00 */
[----:B------:R-:W-:Y:S02]  /*0700*/  FSETP.NAN.AND P4, PT, R23, R23, PT ;  /* 0x000000171700720b */ /* 0x000fe40003f88000 */
[----:B------:R-:W-:Y:S02]  /*0710*/  FSETP.GT.AND P5, PT, R21, R29, PT ;  /* 0x0000001d1500720b */ /* 0x000fe40003fa4000 */
[----:B------:R-:W-:Y:S01]  /*0720*/  @!P6 SEL R23, R23, R31, P4 ;  /* 0x0000001f1717e207 */ /* 0x000fe20002000000 */
[----:B------:R-:W-:Y:S01]  /*0730*/  IMAD.IADD R31, R7, 0x1, R46 ;  /* 0x00000001071f7824 */ /* 0x000fe200078e022e */
[----:B------:R-:W-:-:S02]  /*0740*/  FSETP.NAN.AND P4, PT, R22, R22, PT ;  /* 0x000000161600720b */ /* 0x000fc40003f88000 */
[----:B------:R-:W-:Y:S02]  /*0750*/  SEL R47, R47, 0x2, P1 ;  /* 0x000000022f2f7807 */ /* 0x000fe40000800000 */
[----:B------:R-:W-:Y:S02]  /*0760*/  FSETP.GT.AND P1, PT, R20, R28, PT ;  /* 0x0000001c1400720b */ /* 0x000fe40003f24000 */
[----:B------:R-:W-:Y:S01]  /*0770*/  @!P2 SEL R22, R22, R30, P4 ;  /* 0x0000001e1616a207 */ /* 0x000fe20002000000 */
[----:B------:R-:W-:Y:S01]  /*0780*/  IMAD.WIDE R30, R31, 0x4, R54 ;  /* 0x000000041f1e7825 */ /* 0x000fe200078e0236 */
[----:B------:R-:W-:Y:S02]  /*0790*/  FSETP.NAN.AND P4, PT, R21, R21, PT ;  /* 0x000000151500720b */ /* 0x000fe40003f88000 */
[----:B------:R-:W-:Y:S02]  /*07a0*/  SEL R51, R51, 0x2, P3 ;  /* 0x0000000233337807 */ /* 0x000fe40001800000 */
[----:B----4-:R-:W-:Y:S01]  /*07b0*/  FSETP.GEU.AND P3, PT, R23, R19, PT ;  /* 0x000000131700720b */ /* 0x010fe20003f6e000 */
[----:B------:R0:W2:Y:S01]  /*07c0*/  @P0 LDG.E.EL.128 R40, desc[UR6][R30.64] ;  /* 0x000000061e280981 */ /* 0x0000a2000c2e1d00 */
[----:B------:R-:W-:-:S02]  /*07d0*/  @!P5 SEL R21, R21, R29, P4 ;  /* 0x0000001d1515d207 */ /* 0x000fc40002000000 */
[C---:B------:R-:W-:Y:S02]  /*07e0*/  FSETP.NAN.AND P4, PT, R20.reuse, R20, PT ;  /* 0x000000141400720b */ /* 0x040fe40003f88000 */
[----:B------:R-:W-:Y:S02]  /*07f0*/  SEL R46, RZ, 0x1, !P6 ;  /* 0x00000001ff2e7807 */ /* 0x000fe40007000000 */
[----:B------:R-:W-:Y:S02]  /*0800*/  @!P1 SEL R20, R20, R28, P4 ;  /* 0x0000001c14149207 */ /* 0x000fe40002000000 */
[----:B------:R-:W-:Y:S02]  /*0810*/  FSETP.GEU.AND P4, PT, R22, R18, PT ;  /* 0x000000121600720b */ /* 0x000fe40003f8e000 */
[----:B------:R-:W-:Y:S02]  /*0820*/  FSETP.NAN.AND P6, PT, R19, R19, PT ;  /* 0x000000131300720b */ /* 0x000fe40003fc8000 */
[----:B------:R-:W-:-:S02]  /*0830*/  SEL R46, R46, 0x2, P3 ;  /* 0x000000022e2e7807 */ /* 0x000fc40001800000 */
[----:B------:R-:W-:Y:S02]  /*0840*/  @P3 SEL R19, R19, R23, P6 ;  /* 0x0000001713133207 */ /* 0x000fe40003000000 */
[----:B------:R-:W-:Y:S02]  /*0850*/  FSETP.GEU.AND P3, PT, R21, R17, PT ;  /* 0x000000111500720b */ /* 0x000fe40003f6e000 */
[----:B------:R-:W-:Y:S02]  /*0860*/  FSETP.NAN.AND P6, PT, R18, R18, PT ;  /* 0x000000121200720b */ /* 0x000fe40003fc8000 */
[----:B------:R-:W-:Y:S02]  /*0870*/  SEL R50, RZ, 0x1, !P5 ;  /* 0x00000001ff327807 */ /* 0x000fe40006800000 */
[----:B------:R-:W-:Y:S02]  /*0880*/  FSETP.GEU.AND P5, PT, R20, R16, PT ;  /* 0x000000101400720b */ /* 0x000fe40003fae000 */
[----:B------:R-:W-:-:S02]  /*0890*/  @P4 SEL R18, R18, R22, P6 ;  /* 0x0000001612124207 */ /* 0x000fc40003000000 */
[C---:B------:R-:W-:Y:S02]  /*08a0*/  FSETP.NAN.AND P6, PT, R17.reuse, R17, PT ;  /* 0x000000111100720b */ /* 0x040fe40003fc8000 */
[----:B------:R-:W-:Y:S02]  /*08b0*/  SEL R22, RZ, 0x1, !P2 ;  /* 0x00000001ff167807 */ /* 0x000fe40005000000 */
[----:B------:R-:W-:Y:S02]  /*08c0*/  @P3 SEL R17, R17, R21, P6 ;  /* 0x0000001511113207 */ /* 0x000fe40003000000 */
[----:B------:R-:W-:Y:S01]  /*08d0*/  FSETP.NAN.AND P6, PT, R16, R16, PT ;  /* 0x000000101000720b */ /* 0x000fe20003fc8000 */
[----:B------:R-:W-:Y:S01]  /*08e0*/  IMAD.IADD R29, R7, 0x1, R49 ;  /* 0x00000001071d7824 */ /* 0x000fe200078e0231 */
[----:B------:R-:W-:Y:S02]  /*08f0*/  SEL R49, R22, 0x2, P4 ;  /* 0x0000000216317807 */ /* 0x000fe40002000000 */
[----:B------:R-:W-:-:S02]  /*0900*/  CS2R R22, SRZ ;  /* 0x0000000000167805 */ /* 0x000fc4000001ff00 */
[----:B------:R-:W-:Y:S02]  /*0910*/  @P5 SEL R16, R16, R20, P6 ;  /* 0x0000001410105207 */ /* 0x000fe40003000000 */
[----:B------:R-:W-:Y:S01]  /*0920*/  CS2R R20, SRZ ;  /* 0x0000000000147805 */ /* 0x000fe2000001ff00 */
[----:B------:R-:W-:-:S05]  /*0930*/  IMAD.WIDE R28, R29, 0x4, R54 ;  /* 0x000000041d1c7825 */ /* 0x000fca00078e0236 */
[----:B------:R1:W3:Y:S01]  /*0940*/  @P0 LDG.E.EL.128 R20, desc[UR6][R28.64] ;  /* 0x000000061c140981 */ /* 0x0002e2000c2e1d00 */
[C---:B------:R-:W-:Y:S02]  /*0950*/  FSETP.GT.AND P2, PT, R15.reuse, R35, PT ;  /* 0x000000230f00720b */ /* 0x040fe40003f44000 */
[----:B------:R-:W-:Y:S02]  /*0960*/  FSETP.GT.AND P4, PT, R14, R34, PT ;  /* 0x000000220e00720b */ /* 0x000fe40003f84000 */
[----:B------:R-:W-:Y:S02]  /*0970*/  FSETP.NAN.AND P6, PT, R15, R15, PT ;  /* 0x0000000f0f00720b */ /* 0x000fe40003fc8000 */
[----:B------:R-:W-:Y:S02]  /*0980*/  SEL R50, R50, 0x2, P3 ;  /* 0x0000000232327807 */ /* 0x000fe40001800000 */
[----:B------:R-:W-:Y:S02]  /*0990*/  FSETP.GT.AND P3, PT, R13, R33, PT ;  /* 0x000000210d00720b */ /* 0x000fe40003f64000 */
[----:B------:R-:W-:-:S03]  /*09a0*/  SEL R52, RZ, 0x1, !P1 ;  /* 0x00000001ff347807 */ /* 0x000fc60004800000 */
[----:B------:R-:W-:Y:S02]  /*09b0*/  @!P2 SEL R15, R15, R35, P6 ;  /* 0x000000230f0fa207 */ /* 0x000fe40003000000 */
[----:B------:R-:W-:Y:S02]  /*09c0*/  FSETP.NAN.AND P6, PT, R14, R14, PT ;  /* 0x0000000e0e00720b */ /* 0x000fe40003fc8000 */
[----:B------:R-:W-:Y:S02]  /*09d0*/  FSETP.GT.AND P1, PT, R12, R32, PT ;  /* 0x000000200c00720b */ /* 0x000fe40003f24000 */
[----:B------:R-:W-:Y:S02]  /*09e0*/  @!P4 SEL R14, R14, R34, P6 ;  /* 0x000000220e0ec207 */ /* 0x000fe40003000000 */
[----:B------:R-:W-:Y:S02]  /*09f0*/  FSETP.NAN.AND P6, PT, R13, R13, PT ;  /* 0x0000000d0d00720b */ /* 0x000fe40003fc8000 */
[----:B------:R-:W-:-:S02]  /*0a00*/  SEL R52, R52, 0x2, P5 ;  /* 0x0000000234347807 */ /* 0x000fc40002800000 */
[----:B------:R-:W-:Y:S02]  /*0a10*/  @!P3 SEL R13, R13, R33, P6 ;  /* 0x000000210d0db207 */ /* 0x000fe40003000000 */
[----:B------:R-:W-:Y:S02]  /*0a20*/  FSETP.GEU.AND P6, PT, R14, R10, PT ;  /* 0x0000000a0e00720b */ /* 0x000fe40003fce000 */
[C---:B------:R-:W-:Y:S02]  /*0a30*/  FSETP.NAN.AND P5, PT, R12.reuse, R12, PT ;  /* 0x0000000c0c00720b */ /* 0x040fe40003fa8000 */
[----:B0-----:R-:W-:Y:S02]  /*0a40*/  SEL R30, RZ, 0x1, !P3 ;  /* 0x00000001ff1e7807 */ /* 0x001fe40005800000 */
[----:B------:R-:W-:Y:S02]  /*0a50*/  FSETP.GEU.AND P3, PT, R13, R9, PT ;  /* 0x000000090d00720b */ /* 0x000fe40003f6e000 */
[----:B------:R-:W-:-:S02]  /*0a60*/  @!P1 SEL R12, R12, R32, P5 ;  /* 0x000000200c0c9207 */ /* 0x000fc40002800000 */
[----:B------:R-:W-:Y:S02]  /*0a70*/  FSETP.NAN.AND P5, PT, R10, R10, PT ;  /* 0x0000000a0a00720b */ /* 0x000fe40003fa8000 */
[----:B------:R-:W-:Y:S02]  /*0a80*/  SEL R53, RZ, 0x1, !P4 ;  /* 0x00000001ff357807 */ /* 0x000fe40006000000 */
[----:B------:R-:W-:Y:S02]  /*0a90*/  FSETP.GEU.AND P4, PT, R12, R8, PT ;  /* 0x000000080c00720b */ /* 0x000fe40003f8e000 */
[----:B------:R-:W-:Y:S02]  /*0aa0*/  @P6 SEL R10, R10, R14, P5 ;  /* 0x0000000e0a0a6207 */ /* 0x000fe40002800000 */
[----:B------:R-:W-:Y:S02]  /*0ab0*/  FSETP.NAN.AND P5, PT, R9, R9, PT ;  /* 0x000000090900720b */ /* 0x000fe40003fa8000 */
[----:B------:R-:W-:-:S02]  /*0ac0*/  SEL R53, R53, 0x2, P6 ;  /* 0x0000000235357807 */ /* 0x000fc40003000000 */
[----:B------:R-:W-:Y:S02]  /*0ad0*/  FSETP.GEU.AND P6, PT, R15, R11, PT ;  /* 0x0000000b0f00720b */ /* 0x000fe40003fce000 */
[----:B------:R-:W-:Y:S02]  /*0ae0*/  @P3 SEL R9, R9, R13, P5 ;  /* 0x0000000d09093207 */ /* 0x000fe40002800000 */
[----:B------:R-:W-:Y:S01]  /*0af0*/  FSETP.NAN.AND P5, PT, R8, R8, PT ;  /* 0x000000080800720b */ /* 0x000fe20003fa8000 */
[----:B------:R-:W-:-:S03]  /*0b00*/  VIADD R34, R48, 0x580 ;  /* 0x0000058030227836 */ /* 0x000fc60000000000 */
[----:B------:R-:W-:Y:S02]  /*0b10*/  @P4 SEL R8, R8, R12, P5 ;  /* 0x0000000c08084207 */ /* 0x000fe40002800000 */
[----:B------:R-:W-:Y:S01]  /*0b20*/  FSETP.NAN.AND P5, PT, R11, R11, PT ;  /* 0x0000000b0b00720b */ /* 0x000fe20003fa8000 */
[----:B-1----:R-:W-:Y:S01]  /*0b30*/  IMAD.IADD R29, R5, 0x1, R34 ;  /* 0x00000001051d7824 */ /* 0x002fe200078e0222 */
[----:B------:R-:W-:Y:S02]  /*0b40*/  CS2R R12, SRZ ;  /* 0x00000000000c7805 */ /* 0x000fe4000001ff00 */
[----:B------:R-:W-:Y:S02]  /*0b50*/  @P6 SEL R11, R11, R15, P5 ;  /* 0x0000000f0b0b6207 */ /* 0x000fe40002800000 */
[----:B------:R-:W-:Y:S01]  /*0b60*/  CS2R R14, SRZ ;  /* 0x00000000000e7805 */ /* 0x000fe2000001ff00 */
[----:B------:R-:W-:Y:S01]  /*0b70*/  IMAD.WIDE R28, R29, 0x4, R54 ;  /* 0x000000041d1c7825 */ /* 0x000fe200078e0236 */
[----:B------:R-:W-:-:S02]  /*0b80*/  SEL R48, R30, 0x2, P3 ;  /* 0x000000021e307807 */ /* 0x000fc40001800000 */
[----:B------:R-:W-:Y:S02]  /*0b90*/  SEL R56, RZ, 0x1, !P1 ;  /* 0x00000001ff387807 */ /* 0x000fe40004800000 */
[----:B------:R0:W4:Y:S02]  /*0ba0*/  @P0 LDG.E.EL.128 R12, desc[UR6][R28.64] ;  /* 0x000000061c0c0981 */ /* 0x000124000c2e1d00 */
[----:B------:R-:W-:Y:S02]  /*0bb0*/  SEL R56, R56, 0x2, P4 ;  /* 0x0000000238387807 */ /* 0x000fe40002000000 */
[----:B------:R-:W-:-:S04]  /*0bc0*/  SEL R57, RZ, 0x1, !P2 ;  /* 0x00000001ff397807 */ /* 0x000fc80005000000 */
[----:B------:R-:W-:Y:S01]  /*0bd0*/  SEL R57, R57, 0x2, P6 ;  /* 0x0000000239397807 */ /* 0x000fe20003000000 */
[----:B------:R-:W-:Y:S01]  /*0be0*/  IMAD.IADD R33, R6, 0x1, R34 ;  /* 0x0000000106217824 */ /* 0x000fe200078e0222 */
[----:B------:R-:W-:-:S03]  /*0bf0*/  CS2R R30, SRZ ;  /* 0x00000000001e7805 */ /* 0x000fc6000001ff00 */
[----:B------:R-:W-:-:S04]  /*0c00*/  IMAD.WIDE R32, R33, 0x4, R54 ;  /* 0x0000000421207825 */ /* 0x000fc800078e0236 */
[----:B------:R-:W-:Y:S01]  /*0c10*/  IMAD.IADD R35, R4, 0x1, R34 ;  /* 0x0000000104237824 */ /* 0x000fe200078e0222 */
[C---:B--2---:R-:W-:Y:S02]  /*0c20*/  FSETP.GT.AND P3, PT, R43.reuse, R39, PT ;  /* 0x000000272b00720b */ /* 0x044fe40003f64000 */
[----:B------:R-:W-:Y:S02]  /*0c30*/  FSETP.GT.AND P1, PT, R42, R38, PT ;  /* 0x000000262a00720b */ /* 0x000fe40003f24000 */
[----:B------:R-:W-:Y:S02]  /*0c40*/  FSETP.NAN.AND P5, PT, R43, R43, PT ;  /* 0x0000002b2b00720b */ /* 0x000fe40003fa8000 */
[----:B------:R-:W-:-:S07]  /*0c50*/  FSETP.GT.AND P4, PT, R41, R37, PT ;  /* 0x000000252900720b */ /* 0x000fce0003f84000 */
[----:B------:R-:W-:Y:S02]  /*0c60*/  @!P3 SEL R43, R43, R39, P5 ;  /* 0x000000272b2bb207 */ /* 0x000fe40002800000 */
[----:B------:R-:W-:Y:S02]  /*0c70*/  FSETP.NAN.AND P5, PT, R42, R42, PT ;  /* 0x0000002a2a00720b */ /* 0x000fe40003fa8000 */
[----:B------:R-:W-:Y:S02]  /*0c80*/  FSETP.GT.AND P2, PT, R40, R36, PT ;  /* 0x000000242800720b */ /* 0x000fe40003f44000 */
[----:B------:R-:W-:Y:S02]  /*0c90*/  @!P1 SEL R42, R42, R38, P5 ;  /* 0x000000262a2a9207 */ /* 0x000fe40002800000 */
[----:B------:R-:W-:-:S04]  /*0ca0*/  FSETP.NAN.AND P5, PT, R41, R41, PT ;  /* 0x000000292900720b */ /* 0x000fc80003fa8000 */
[----:B------:R-:W-:Y:S02]  /*0cb0*/  @!P4 SEL R41, R41, R37, P5 ;  /* 0x000000252929c207 */ /* 0x000fe40002800000 */
[C---:B------:R-:W-:Y:S02]  /*0cc0*/  FSETP.NAN.AND P6, PT, R40.reuse, R40, PT ;  /* 0x000000282800720b */ /* 0x040fe40003fc8000 */
[----:B------:R-:W-:Y:S02]  /*0cd0*/  SEL R58, RZ, 0x1, !P2 ;  /* 0x00000001ff3a7807 */ /* 0x000fe40005000000 */
[----:B------:R-:W-:Y:S02]  /*0ce0*/  @!P2 SEL R40, R40, R36, P6 ;  /* 0x000000242828a207 */ /* 0x000fe40003000000 */
[-C--:B---3--:R-:W-:Y:S02]  /*0cf0*/  FSETP.GEU.AND P5, PT, R42, R22.reuse, PT ;  /* 0x000000162a00720b */ /* 0x088fe40003fae000 */
[----:B------:R-:W-:-:S02]  /*0d00*/  FSETP.NAN.AND P6, PT, R22, R22, PT ;  /* 0x000000161600720b */ /* 0x000fc40003fc8000 */
[----:B------:R-:W-:-:S09]  /*0d10*/  FSETP.GEU.AND P2, PT, R41, R21, PT ;  /* 0x000000152900720b */ /* 0x000fd20003f4e000 */
[----:B------:R-:W-:Y:S02]  /*0d20*/  @P5 SEL R22, R22, R42, P6 ;  /* 0x0000002a16165207 */ /* 0x000fe40003000000 */
[----:B------:R-:W-:Y:S02]  /*0d30*/  SEL R42, RZ, 0x1, !P4 ;  /* 0x00000001ff2a7807 */ /* 0x000fe40006000000 */
[----:B------:R-:W-:Y:S02]  /*0d40*/  FSETP.GEU.AND P4, PT, R40, R20, PT ;  /* 0x000000142800720b */ /* 0x000fe40003f8e000 */
[C---:B------:R-:W-:Y:S02]  /*0d50*/  FSETP.NAN.AND P6, PT, R21.reuse, R21, PT ;  /* 0x000000151500720b */ /* 0x040fe40003fc8000 */
[----:B0-----:R-:W-:Y:S02]  /*0d60*/  SEL R29, RZ, 0x1, !P1 ;  /* 0x00000001ff1d7807 */ /* 0x001fe40004800000 */
[----:B------:R-:W-:-:S02]  /*0d70*/  @P2 SEL R21, R21, R41, P6 ;  /* 0x0000002915152207 */ /* 0x000fc40003000000 */
[----:B------:R-:W-:-:S05]  /*0d80*/  FSETP.NAN.AND P6, PT, R20, R20, PT ;  /* 0x000000141400720b */ /* 0x000fca0003fc8000 */
[----:B------:R-:W-:Y:S02]  /*0d90*/  @P4 SEL R20, R20, R40, P6 ;  /* 0x0000002814144207 */ /* 0x000fe40003000000 */
[----:B------:R-:W-:Y:S02]  /*0da0*/  SEL R40, R29, 0x2, P5 ;  /* 0x000000021d287807 */ /* 0x000fe40002800000 */
[----:B------:R-:W-:-:S06]  /*0db0*/  CS2R R28, SRZ ;  /* 0x00000000001c7805 */ /* 0x000fcc000001ff00 */
[----:B------:R0:W2:Y:S01]  /*0dc0*/  @P0 LDG.E.EL.128 R28, desc[UR6][R32.64] ;  /* 0x00000006201c0981 */ /* 0x0000a2000c2e1d00 */
[----:B------:R-:W-:Y:S01]  /*0dd0*/  IMAD.IADD R41, R7, 0x1, R34 ;  /* 0x0000000107297824 */ /* 0x000fe200078e0222 */
[----:B------:R-:W-:Y:S02]  /*0de0*/  CS2R R36, SRZ ;  /* 0x0000000000247805 */ /* 0x000fe4000001ff00 */
[----:B------:R-:W-:Y:S01]  /*0df0*/  CS2R R38, SRZ ;  /* 0x0000000000267805 */ /* 0x000fe2000001ff00 */
[----:B------:R-:W-:-:S05]  /*0e00*/  IMAD.WIDE R6, R35, 0x4, R54 ;  /* 0x0000000423067825 */ /* 0x000fca00078e0236 */
[----:B------:R1:W3:Y:S01]  /*0e10*/  @P0 LDG.E.EL.128 R36, desc[UR6][R6.64] ;  /* 0x0000000606240981 */ /* 0x0002e2000c2e1d00 */
[----:B0-----:R-:W-:Y:S02]  /*0e20*/  CS2R R32, SRZ ;  /* 0x0000000000207805 */ /* 0x001fe4000001ff00 */
[----:B------:R-:W-:Y:S01]  /*0e30*/  CS2R R34, SRZ ;  /* 0x0000000000227805 */ /* 0x000fe2000001ff00 */
[----:B------:R-:W-:-:S05]  /*0e40*/  IMAD.WIDE R54, R41, 0x4, R54 ;  /* 0x0000000429367825 */ /* 0x000fca00078e0236 */
[----:B------:R-:W5:Y:S01]  /*0e50*/  @P0 LDG.E.EL.128 R32, desc[UR6][R54.64] ;  /* 0x0000000636200981 */ /* 0x000f62000c2e1d00 */
[-C--:B------:R-:W-:Y:S02]  /*0e60*/  FSETP.GEU.AND P1, PT, R43, R23.reuse, PT ;  /* 0x000000172b00720b */ /* 0x080fe40003f2e000 */
[----:B------:R-:W-:-:S11]  /*0e70*/  FSETP.NAN.AND P6, PT, R23, R23, PT ;  /* 0x000000171700720b */ /* 0x000fd60003fc8000 */
[----:B------:R-:W-:Y:S02]  /*0e80*/  @P1 SEL R23, R23, R43, P6 ;  /* 0x0000002b17171207 */ /* 0x000fe40003000000 */
[-C--:B----4-:R-:W-:Y:S02]  /*0e90*/  FSETP.GEU.AND P6, PT, R24, R12.reuse, PT ;  /* 0x0000000c1800720b */ /* 0x090fe40003fce000 */
[----:B------:R-:W-:Y:S02]  /*0ea0*/  FSETP.NAN.AND P5, PT, R12, R12, PT ;  /* 0x0000000c0c00720b */ /* 0x000fe40003fa8000 */
[----:B------:R-:W-:-:S09]  /*0eb0*/  SEL R51, R51, 0x3, P6 ;  /* 0x0000000333337807 */ /* 0x000fd20003000000 */
[----:B------:R-:W-:Y:S02]  /*0ec0*/  @P6 FSEL R12, R12, R24, P5 ;  /* 0x000000180c0c6208 */ /* 0x000fe40002800000 */
[-C--:B------:R-:W-:Y:S02]  /*0ed0*/  FSETP.GEU.AND P5, PT, R25, R13.reuse, PT ;  /* 0x0000000d1900720b */ /* 0x080fe40003fae000 */
        /* <DEDUP_REMOVED lines=9> */
[----:B------:R-:W-:-:S09]  /*0f70*/  SEL R25, RZ, 0x1, !P3 ;  /* 0x00000001ff197807 */ /* 0x000fd20005800000 */
[----:B------:R-:W-:Y:S02]  /*0f80*/  @P5 FSEL R15, R15, R27, P6 ;  /* 0x0000001b0f0f5208 */ /* 0x000fe40003000000 */
[----:B------:R-:W-:Y:S02]  /*0f90*/  SEL R44, R44, 0x3, P5 ;  /* 0x000000032c2c7807 */ /* 0x000fe40002800000 */
[----:B------:R-:W-:-:S04]  /*0fa0*/  SHF.R.U32.HI R4, RZ, 0x6, R0 ;  /* 0x00000006ff047819 */ /* 0x000fc80000011600 */
[----:B------:R-:W-:Y:S01]  /*0fb0*/  SGXT.U32 R4, R4, 0x2 ;  /* 0x000000020404781a */ /* 0x000fe20000000000 */
[----:B-1----:R-:W-:Y:S01]  /*0fc0*/  IMAD.SHL.U32 R6, R0, 0x40, RZ ;  /* 0x0000004000067824 */ /* 0x002fe200078e00ff */
[----:B------:R-:W-:Y:S02]  /*0fd0*/  SEL R25, R25, 0x2, P1 ;  /* 0x0000000219197807 */ /* 0x000fe40000800000 */
[----:B------:R-:W-:Y:S02]  /*0fe0*/  SEL R42, R42, 0x2, P2 ;  /* 0x000000022a2a7807 */ /* 0x000fe40001000000 */
[----:B------:R-:W-:Y:S02]  /*0ff0*/  SEL R58, R58, 0x2, P4 ;  /* 0x000000023a3a7807 */ /* 0x000fe40002000000 */
[----:B------:R-:W-:Y:S02]  /*1000*/  PRMT R45, R45, 0x3340, R44 ;  /* 0x000033402d2d7816 */ /* 0x000fe4000000002c */
[----:B------:R-:W-:-:S02]  /*1010*/  LOP3.LUT R3, R3, 0x3f, R0, 0xf8, !PT ;  /* 0x0000003f03037812 */ /* 0x000fc400078ef800 */
[-C--:B--2---:R-:W-:Y:S02]  /*1020*/  FSETP.GEU.AND P6, PT, R16, R28.reuse, PT ;  /* 0x0000001c1000720b */ /* 0x084fe40003fce000 */
[----:B------:R-:W-:Y:S02]  /*1030*/  FSETP.GEU.AND P3, PT, R17, R29, PT ;  /* 0x0000001d1100720b */ /* 0x000fe40003f6e000 */
[----:B------:R-:W-:Y:S02]  /*1040*/  FSETP.NAN.AND P5, PT, R28, R28, PT ;  /* 0x0000001c1c00720b */ /* 0x000fe40003fa8000 */
[----:B------:R-:W-:Y:S02]  /*1050*/  SEL R52, R52, 0x3, P6 ;  /* 0x0000000334347807 */ /* 0x000fe40003000000 */
[----:B------:R-:W-:-:S05]  /*1060*/  SEL R7, R50, 0x3, P3 ;  /* 0x0000000332077807 */ /* 0x000fca0001800000 */
[----:B------:R-:W-:Y:S02]  /*1070*/  @P6 FSEL R28, R28, R16, P5 ;  /* 0x000000101c1c6208 */ /* 0x000fe40002800000 */
[----:B------:R-:W-:Y:S02]  /*1080*/  FSETP.GEU.AND P5, PT, R18, R30, PT ;  /* 0x0000001e1200720b */ /* 0x000fe40003fae000 */
[----:B------:R-:W-:-:S04]  /*1090*/  FSETP.NAN.AND P6, PT, R29, R29, PT ;  /* 0x0000001d1d00720b */ /* 0x000fc80003fc8000 */
[----:B------:R-:W-:Y:S02]  /*10a0*/  @P3 FSEL R29, R29, R17, P6 ;  /* 0x000000111d1d3208 */ /* 0x000fe40003000000 */
[----:B------:R-:W-:Y:S02]  /*10b0*/  FSETP.GEU.AND P3, PT, R19, R31, PT ;  /* 0x0000001f1300720b */ /* 0x000fe40003f6e000 */
[C---:B------:R-:W-:Y:S02]  /*10c0*/  FSETP.NAN.AND P6, PT, R30.reuse, R30, PT ;  /* 0x0000001e1e00720b */ /* 0x040fe40003fc8000 */
[----:B------:R-:W-:Y:S02]  /*10d0*/  SEL R49, R49, 0x3, P5 ;  /* 0x0000000331317807 */ /* 0x000fe40002800000 */
[----:B------:R-:W-:Y:S02]  /*10e0*/  @P5 FSEL R30, R30, R18, P6 ;  /* 0x000000121e1e5208 */ /* 0x000fe40003000000 */
[----:B---3--:R-:W-:-:S02]  /*10f0*/  FSETP.GEU.AND P6, PT, R8, R36, PT ;  /* 0x000000240800720b */ /* 0x008fc40003fce000 */
[C---:B------:R-:W-:Y:S01]  /*1100*/  FSETP.NAN.AND P5, PT, R31.reuse, R31, PT ;  /* 0x0000001f1f00720b */ /* 0x040fe20003fa8000 */
[----:B------:R-:W-:Y:S01]  /*1110*/  IMAD R18, R2, 0x80, R5 ;  /* 0x0000008002127824 */ /* 0x000fe200078e0205 */
[----:B------:R-:W-:Y:S02]  /*1120*/  LOP3.LUT R2, R4, UR4, RZ, 0xfc, !PT ;  /* 0x0000000404027c12 */ /* 0x000fe4000f8efcff */
[----:B------:R-:W-:Y:S02]  /*1130*/  @P3 FSEL R31, R31, R19, P5 ;  /* 0x000000131f1f3208 */ /* 0x000fe40002800000 */
[----:B------:R-:W-:Y:S02]  /*1140*/  SEL R46, R46, 0x3, P3 ;  /* 0x000000032e2e7807 */ /* 0x000fe40001800000 */
[----:B------:R-:W-:Y:S01]  /*1150*/  FSETP.GEU.AND P3, PT, R9, R37, PT ;  /* 0x000000250900720b */ /* 0x000fe20003f6e000 */
[----:B------:R-:W-:Y:S01]  /*1160*/  IMAD.HI R5, R2, 0x51eb851f, RZ ;  /* 0x51eb851f02057827 */ /* 0x000fe200078e02ff */
[----:B------:R-:W-:-:S02]  /*1170*/  FSETP.NAN.AND P5, PT, R36, R36, PT ;  /* 0x000000242400720b */ /* 0x000fc40003fa8000 */
[----:B------:R-:W-:Y:S02]  /*1180*/  LOP3.LUT R17, R6, 0x3fc0, RZ, 0xc0, !PT ;  /* 0x00003fc006117812 */ /* 0x000fe400078ec0ff */
[----:B------:R-:W-:Y:S02]  /*1190*/  @P6 FSEL R36, R36, R8, P5 ;  /* 0x0000000824246208 */ /* 0x000fe40002800000 */
[----:B------:R-:W-:Y:S02]  /*11a0*/  SHF.R.U32.HI R6, RZ, 0x1f, R5 ;  /* 0x0000001fff067819 */ /* 0x000fe40000011605 */
[----:B------:R-:W-:Y:S02]  /*11b0*/  FSETP.NAN.AND P5, PT, R37, R37, PT ;  /* 0x000000252500720b */ /* 0x000fe40003fa8000 */
[----:B------:R-:W-:Y:S02]  /*11c0*/  LEA.HI.SX32 R5, R5, R6, 0x1d ;  /* 0x0000000605057211 */ /* 0x000fe400078feaff */
[----:B------:R-:W-:-:S02]  /*11d0*/  @P3 FSEL R37, R37, R9, P5 ;  /* 0x0000000925253208 */ /* 0x000fc40002800000 */
[----:B------:R-:W-:Y:S02]  /*11e0*/  IADD3 R6, P5, R18, UR8, RZ ;  /* 0x0000000812067c10 */ /* 0x000fe4000ffbe0ff */
[----:B------:R-:W-:Y:S02]  /*11f0*/  PRMT R52, R52, 0x3340, R7 ;  /* 0x0000334034347816 */ /* 0x000fe40000000007 */
[----:B------:R-:W-:Y:S02]  /*1200*/  LEA.HI.X.SX32 R7, R18, UR9, 0x1, P5 ;  /* 0x0000000912077c11 */ /* 0x000fe4000a8f0eff */
[----:B-----5:R-:W-:Y:S02]  /*1210*/  FSETP.GEU.AND P1, PT, R20, R32, PT ;  /* 0x000000201400720b */ /* 0x020fe40003f2e000 */
[----:B------:R-:W-:Y:S02]  /*1220*/  SEL R9, R56, 0x3, P6 ;  /* 0x0000000338097807 */ /* 0x000fe40003000000 */
[----:B------:R-:W-:-:S02]  /*1230*/  FSETP.GEU.AND P5, PT, R21, R33, PT ;  /* 0x000000211500720b */ /* 0x000fc40003fae000 */
[----:B------:R-:W-:Y:S01]  /*1240*/  SEL R48, R48, 0x3, P3 ;  /* 0x0000000330307807 */ /* 0x000fe20001800000 */
[----:B------:R-:W-:Y:S01]  /*1250*/  UMOV UR4, 0x400 ;  /* 0x0000040000047882 */ /* 0x000fe20000000000 */
[----:B------:R-:W-:Y:S02]  /*1260*/  FSETP.GEU.AND P6, PT, R22, R34, PT ;  /* 0x000000221600720b */ /* 0x000fe40003fce000 */
[----:B------:R-:W-:Y:S01]  /*1270*/  FSETP.GEU.AND P3, PT, R23, R35, PT ;  /* 0x000000231700720b */ /* 0x000fe20003f6e000 */
[----:B------:R-:W-:Y:S01]  /*1280*/  UPRMT UR4, UR5, 0x654, UR4 ;  /* 0x0000065405047896 */ /* 0x000fe20008000004 */
[----:B------:R-:W-:Y:S02]  /*1290*/  FSETP.GEU.AND P4, PT, R10, R38, PT ;  /* 0x000000260a00720b */ /* 0x000fe40003f8e000 */
[----:B------:R-:W-:Y:S02]  /*12a0*/  FSETP.GEU.AND P2, PT, R11, R39, PT ;  /* 0x000000270b00720b */ /* 0x000fe40003f4e000 */
[----:B------:R-:W-:-:S02]  /*12b0*/  SEL R19, R58, 0x3, P1 ;  /* 0x000000033a137807 */ /* 0x000fc40000800000 */
[----:B------:R-:W-:Y:S02]  /*12c0*/  SEL R42, R42, 0x3, P5 ;  /* 0x000000032a2a7807 */ /* 0x000fe40002800000 */
[----:B------:R-:W-:Y:S02]  /*12d0*/  SEL R40, R40, 0x3, P6 ;  /* 0x0000000328287807 */ /* 0x000fe40003000000 */
[----:B------:R-:W-:Y:S02]  /*12e0*/  SEL R25, R25, 0x3, P3 ;  /* 0x0000000319197807 */ /* 0x000fe40001800000 */
[----:B------:R-:W-:Y:S02]  /*12f0*/  LOP3.LUT R4, R0, 0xfc, RZ, 0xc0, !PT ;  /* 0x000000fc00047812 */ /* 0x000fe400078ec0ff */
[----:B------:R-:W-:Y:S02]  /*1300*/  SEL R8, R53, 0x3, P4 ;  /* 0x0000000335087807 */ /* 0x000fe40002000000 */
[----:B------:R-:W-:-:S02]  /*1310*/  SEL R57, R57, 0x3, P2 ;  /* 0x0000000339397807 */ /* 0x000fc40001000000 */
[----:B------:R-:W-:Y:S02]  /*1320*/  PRMT R42, R19, 0x3340, R42 ;  /* 0x00003340132a7816 */ /* 0x000fe4000000002a */
[----:B------:R-:W-:Y:S02]  /*1330*/  PRMT R19, R40, 0x3340, R25 ;  /* 0x0000334028137816 */ /* 0x000fe40000000019 */
[----:B------:R-:W-:Y:S02]  /*1340*/  IADD3 R4, R17, UR4, R4 ;  /* 0x0000000411047c10 */ /* 0x000fe4000fffe004 */
[----:B------:R-:W-:Y:S02]  /*1350*/  PRMT R16, R51, 0x3340, R24 ;  /* 0x0000334033107816 */ /* 0x000fe40000000018 */
[----:B------:R-:W-:Y:S02]  /*1360*/  PRMT R17, R49, 0x3340, R46 ;  /* 0x0000334031117816 */ /* 0x000fe4000000002e */
[----:B------:R-:W-:-:S02]  /*1370*/  PRMT R9, R9, 0x3340, R48 ;  /* 0x0000334009097816 */ /* 0x000fc40000000030 */
[----:B------:R-:W-:Y:S02]  /*1380*/  PRMT R8, R8, 0x3340, R57 ;  /* 0x0000334008087816 */ /* 0x000fe40000000039 */
[----:B------:R-:W-:Y:S02]  /*1390*/  PRMT R19, R42, 0x5410, R19 ;  /* 0x000054102a137816 */ /* 0x000fe40000000013 */
[----:B------:R-:W-:Y:S02]  /*13a0*/  LOP3.LUT R42, R0, 0xff, RZ, 0xc0, !PT ;  /* 0x000000ff002a7812 */ /* 0x000fe400078ec0ff */
[----:B------:R-:W-:Y:S02]  /*13b0*/  PRMT R16, R16, 0x5410, R45 ;  /* 0x0000541010107816 */ /* 0x000fe4000000002d */
[----:B------:R-:W-:Y:S02]  /*13c0*/  PRMT R17, R52, 0x5410, R17 ;  /* 0x0000541034117816 */ /* 0x000fe40000000011 */
[----:B------:R-:W-:-:S02]  /*13d0*/  PRMT R18, R9, 0x5410, R8 ;  /* 0x0000541009127816 */ /* 0x000fc40000000008 */
[----:B------:R-:W-:Y:S02]  /*13e0*/  SHF.R.U32.HI R8, RZ, 0x4, R0 ;  /* 0x00000004ff087819 */ /* 0x000fe40000011600 */
[----:B------:R-:W-:Y:S01]  /*13f0*/  LOP3.LUT R27, R42, 0x600, RZ, 0xfc, !PT ;  /* 0x000006002a1b7812 */ /* 0x000fe200078efcff */
[----:B------:R0:W-:Y:S01]  /*1400*/  @P0 STG.E.128 desc[UR6][R6.64], R16 ;  /* 0x0000001006000986 */ /* 0x0001e2000c101d06 */
[----:B------:R-:W-:Y:S02]  /*1410*/  LOP3.LUT R8, R8, 0xc, RZ, 0xc0, !PT ;  /* 0x0000000c08087812 */ /* 0x000fe400078ec0ff */
[C---:B------:R-:W-:Y:S02]  /*1420*/  LOP3.LUT R9, R42.reuse, 0x200, RZ, 0xfc, !PT ;  /* 0x000002002a097812 */ /* 0x040fe400078efcff */
[----:B------:R-:W-:Y:S02]  /*1430*/  SHF.R.U32.HI R27, RZ, 0x4, R27 ;  /* 0x00000004ff1b7819 */ /* 0x000fe4000001161b */
[----:B------:R-:W-:Y:S01]  /*1440*/  LOP3.LUT R40, R42, 0x700, RZ, 0xfc, !PT ;  /* 0x000007002a287812 */ /* 0x000fe200078efcff */
[----:B------:R-:W-:Y:S01]  /*1450*/  VIADD R41, R8, UR4 ;  /* 0x0000000408297c36 */ /* 0x000fe20008000000 */
[----:B------:R-:W-:-:S02]  /*1460*/  LOP3.LUT R48, R42, 0xf00, RZ, 0xfc, !PT ;  /* 0x00000f002a307812 */ /* 0x000fc400078efcff */
[----:B------:R-:W-:Y:S02]  /*1470*/  SHF.R.U32.HI R9, RZ, 0x4, R9 ;  /* 0x00000004ff097819 */ /* 0x000fe40000011609 */
[----:B------:R-:W-:Y:S02]  /*1480*/  LOP3.LUT R8, R27, 0x6c, RZ, 0xc0, !PT ;  /* 0x0000006c1b087812 */ /* 0x000fe400078ec0ff */
[C---:B0-----:R-:W-:Y:S02]  /*1490*/  LOP3.LUT R6, R42.reuse, 0xa00, RZ, 0xfc, !PT ;  /* 0x00000a002a067812 */ /* 0x041fe400078efcff */
[C---:B------:R-:W-:Y:S02]  /*14a0*/  LOP3.LUT R18, R42.reuse, 0xd00, RZ, 0xfc, !PT ;  /* 0x00000d002a127812 */ /* 0x040fe400078efcff */
[----:B------:R-:W-:Y:S02]  /*14b0*/  LOP3.LUT R16, R42, 0xc00, RZ, 0xfc, !PT ;  /* 0x00000c002a107812 */ /* 0x000fe400078efcff */
[----:B------:R-:W-:-:S02]  /*14c0*/  SHF.R.U32.HI R6, RZ, 0x4, R6 ;  /* 0x00000004ff067819 */ /* 0x000fc40000011606 */
[----:B------:R-:W-:Y:S02]  /*14d0*/  SHF.R.U32.HI R45, RZ, 0x4, R18 ;  /* 0x00000004ff2d7819 */ /* 0x000fe40000011612 */
[C---:B------:R-:W-:Y:S02]  /*14e0*/  LOP3.LUT R46, R42.reuse, 0xe00, RZ, 0xfc, !PT ;  /* 0x00000e002a2e7812 */ /* 0x040fe400078efcff */
[----:B------:R-:W-:Y:S02]  /*14f0*/  SHF.R.U32.HI R40, RZ, 0x4, R40 ;  /* 0x00000004ff287819 */ /* 0x000fe40000011628 */
[----:B------:R-:W-:Y:S02]  /*1500*/  LOP3.LUT R43, R42, 0x800, RZ, 0xfc, !PT ;  /* 0x000008002a2b7812 */ /* 0x000fe400078efcff */
[----:B------:R-:W-:Y:S02]  /*1510*/  SHF.R.U32.HI R19, RZ, 0x4, R16 ;  /* 0x00000004ff137819 */ /* 0x000fe40000011610 */
[----:B------:R-:W-:-:S02]  /*1520*/  SHF.R.U32.HI R49, RZ, 0x4, R48 ;  /* 0x00000004ff317819 */ /* 0x000fc40000011630 */
[----:B------:R-:W-:Y:S02]  /*1530*/  LOP3.LUT R16, R6, 0xac, RZ, 0xc0, !PT ;  /* 0x000000ac06107812 */ /* 0x000fe400078ec0ff */
[----:B------:R-:W-:Y:S02]  /*1540*/  LOP3.LUT R9, R9, 0x2c, RZ, 0xc0, !PT ;  /* 0x0000002c09097812 */ /* 0x000fe400078ec0ff */
[----:B------:R-:W-:Y:S01]  /*1550*/  LOP3.LUT R48, R45, 0xdc, RZ, 0xc0, !PT ;  /* 0x000000dc2d307812 */ /* 0x000fe200078ec0ff */
[----:B------:R-:W-:Y:S01]  /*1560*/  VIADD R45, R8, UR4 ;  /* 0x00000004082d7c36 */ /* 0x000fe20008000000 */
[----:B------:R-:W-:Y:S02]  /*1570*/  SHF.R.U32.HI R47, RZ, 0x4, R46 ;  /* 0x00000004ff2f7819 */ /* 0x000fe4000001162e */
[----:B------:R-:W-:Y:S02]  /*1580*/  LOP3.LUT R40, R40, 0x7c, RZ, 0xc0, !PT ;  /* 0x0000007c28287812 */ /* 0x000fe400078ec0ff */
[----:B------:R-:W-:-:S02]  /*1590*/  SHF.R.U32.HI R43, RZ, 0x4, R43 ;  /* 0x00000004ff2b7819 */ /* 0x000fc4000001162b */
[----:B------:R-:W-:Y:S01]  /*15a0*/  FSETP.GEU.AND P0, PT, R12, RZ, PT ;  /* 0x000000ff0c00720b */ /* 0x000fe20003f0e000 */
[----:B------:R-:W-:Y:S01]  /*15b0*/  VIADD R53, R16, UR4 ;  /* 0x0000000410357c36 */ /* 0x000fe20008000000 */
[C---:B------:R-:W-:Y:S01]  /*15c0*/  LOP3.LUT R44, R42.reuse, 0x900, RZ, 0xfc, !PT ;  /* 0x000009002a2c7812 */ /* 0x040fe200078efcff */
[----:B------:R-:W-:Y:S01]  /*15d0*/  VIADD R9, R9, UR4 ;  /* 0x0000000409097c36 */ /* 0x000fe20008000000 */
[----:B------:R-:W-:Y:S01]  /*15e0*/  LOP3.LUT R50, R47, 0xec, RZ, 0xc0, !PT ;  /* 0x000000ec2f327812 */ /* 0x000fe200078ec0ff */
[C---:B------:R-:W-:Y:S01]  /*15f0*/  IMAD R16, R42.reuse, 0x4, R45 ;  /* 0x000000042a107824 */ /* 0x040fe200078e022d */
[----:B------:R-:W-:Y:S01]  /*1600*/  LOP3.LUT R0, R42, 0x100, RZ, 0xfc, !PT ;  /* 0x000001002a007812 */ /* 0x000fe200078efcff */
[----:B------:R-:W-:Y:S01]  /*1610*/  VIADD R47, R40, UR4 ;  /* 0x00000004282f7c36 */ /* 0x000fe20008000000 */
[----:B------:R-:W-:Y:S02]  /*1620*/  LOP3.LUT R43, R43, 0x8c, RZ, 0xc0, !PT ;  /* 0x0000008c2b2b7812 */ /* 0x000fe400078ec0ff */
[----:B------:R-:W-:-:S02]  /*1630*/  FSEL R45, R12, RZ, P0 ;  /* 0x000000ff0c2d7208 */ /* 0x000fc40000000000 */
[C---:B------:R-:W-:Y:S02]  /*1640*/  LOP3.LUT R26, R42.reuse, 0x500, RZ, 0xfc, !PT ;  /* 0x000005002a1a7812 */ /* 0x040fe400078efcff */
[----:B------:R-:W-:Y:S02]  /*1650*/  SHF.R.U32.HI R44, RZ, 0x4, R44 ;  /* 0x00000004ff2c7819 */ /* 0x000fe4000001162c */
[----:B------:R-:W-:Y:S01]  /*1660*/  FSETP.GEU.AND P0, PT, R13, RZ, PT ;  /* 0x000000ff0d00720b */ /* 0x000fe20003f0e000 */
[C---:B------:R-:W-:Y:S01]  /*1670*/  IMAD R40, R42.reuse, 0x4, R9 ;  /* 0x000000042a287824 */ /* 0x040fe200078e0209 */
[C---:B------:R-:W-:Y:S01]  /*1680*/  LOP3.LUT R25, R42.reuse, 0x400, RZ, 0xfc, !PT ;  /* 0x000004002a197812 */ /* 0x040fe200078efcff */
[----:B------:R-:W-:Y:S01]  /*1690*/  IMAD R9, R42, 0x4, R47 ;  /* 0x000000042a097824 */ /* 0x000fe200078e022f */
[----:B------:R-:W-:Y:S02]  /*16a0*/  SHF.R.U32.HI R0, RZ, 0x4, R0 ;  /* 0x00000004ff007819 */ /* 0x000fe40000011600 */
[----:B------:R-:W-:Y:S01]  /*16b0*/  LOP3.LUT R52, R49, 0xfc, RZ, 0xc0, !PT ;  /* 0x000000fc31347812 */ /* 0x000fe200078ec0ff */
[----:B------:R-:W-:Y:S01]  /*16c0*/  VIADD R49, R43, UR4 ;  /* 0x000000042b317c36 */ /* 0x000fe20008000000 */
[----:B------:R-:W-:-:S02]  /*16d0*/  SHF.R.U32.HI R26, RZ, 0x4, R26 ;  /* 0x00000004ff1a7819 */ /* 0x000fc4000001161a */
[----:B------:R-:W-:Y:S02]  /*16e0*/  LOP3.LUT R44, R44, 0x9c, RZ, 0xc0, !PT ;  /* 0x0000009c2c2c7812 */ /* 0x000fe400078ec0ff */
[----:B------:R-:W-:Y:S02]  /*16f0*/  FSEL R47, R13, RZ, P0 ;  /* 0x000000ff0d2f7208 */ /* 0x000fe40000000000 */
[----:B------:R-:W-:Y:S02]  /*1700*/  FSETP.GEU.AND P0, PT, R14, RZ, PT ;  /* 0x000000ff0e00720b */ /* 0x000fe40003f0e000 */
[C---:B------:R-:W-:Y:S01]  /*1710*/  LOP3.LUT R7, R42.reuse, 0xb00, RZ, 0xfc, !PT ;  /* 0x00000b002a077812 */ /* 0x040fe200078efcff */
[C---:B------:R-:W-:Y:S01]  /*1720*/  IMAD R8, R42.reuse, 0x4, R49 ;  /* 0x000000042a087824 */ /* 0x040fe200078e0231 */
[----:B------:R-:W-:Y:S02]  /*1730*/  LOP3.LUT R24, R42, 0x300, RZ, 0xfc, !PT ;  /* 0x000003002a187812 */ /* 0x000fe400078efcff */
[----:B------:R-:W-:-:S02]  /*1740*/  SHF.R.U32.HI R25, RZ, 0x4, R25 ;  /* 0x00000004ff197819 */ /* 0x000fc40000011619 */
[----:B------:R-:W-:Y:S01]  /*1750*/  LOP3.LUT R0, R0, 0x1c, RZ, 0xc0, !PT ;  /* 0x0000001c00007812 */ /* 0x000fe200078ec0ff */
[----:B------:R-:W-:Y:S01]  /*1760*/  VIADD R51, R44, UR4 ;  /* 0x000000042c337c36 */ /* 0x000fe20008000000 */
[----:B------:R-:W-:Y:S02]  /*1770*/  LOP3.LUT R26, R26, 0x5c, RZ, 0xc0, !PT ;  /* 0x0000005c1a1a7812 */ /* 0x000fe400078ec0ff */
[----:B------:R-:W-:Y:S02]  /*1780*/  FSEL R49, R14, RZ, P0 ;  /* 0x000000ff0e317208 */ /* 0x000fe40000000000 */
[----:B------:R-:W-:Y:S02]  /*1790*/  SHF.R.U32.HI R17, RZ, 0x4, R7 ;  /* 0x00000004ff117819 */ /* 0x000fe40000011607 */
[----:B------:R-:W-:Y:S02]  /*17a0*/  FSETP.GEU.AND P0, PT, R15, RZ, PT ;  /* 0x000000ff0f00720b */ /* 0x000fe40003f0e000 */
[----:B------:R-:W-:-:S02]  /*17b0*/  SHF.R.U32.HI R24, RZ, 0x4, R24 ;  /* 0x00000004ff187819 */ /* 0x000fc40000011618 */
[----:B------:R-:W-:Y:S01]  /*17c0*/  LOP3.LUT R7, R25, 0x4c, RZ, 0xc0, !PT ;  /* 0x0000004c19077812 */ /* 0x000fe200078ec0ff */
[----:B------:R-:W-:Y:S01]  /*17d0*/  VIADD R25, R0, UR4 ;  /* 0x0000000400197c36 */ /* 0x000fe20008000000 */
[----:B------:R-:W-:Y:S01]  /*17e0*/  LOP3.LUT R46, R19, 0xcc, RZ, 0xc0, !PT ;  /* 0x000000cc132e7812 */ /* 0x000fe200078ec0ff */
[----:B------:R-:W-:Y:S01]  /*17f0*/  VIADD R19, R26, UR4 ;  /* 0x000000041a137c36 */ /* 0x000fe20008000000 */
[----:B------:R-:W-:Y:S01]  /*1800*/  LOP3.LUT R18, R17, 0xbc, RZ, 0xc0, !PT ;  /* 0x000000bc11127812 */ /* 0x000fe200078ec0ff */
[----:B------:R-:W-:Y:S01]  /*1810*/  IMAD R0, R42, 0x4, R51 ;  /* 0x000000042a007824 */ /* 0x000fe200078e0233 */
[----:B------:R-:W-:Y:S02]  /*1820*/  FSEL R51, R15, RZ, P0 ;  /* 0x000000ff0f337208 */ /* 0x000fe40000000000 */
[----:B------:R-:W-:Y:S02]  /*1830*/  LOP3.LUT R24, R24, 0x3c, RZ, 0xc0, !PT ;  /* 0x0000003c18187812 */ /* 0x000fe400078ec0ff */
[----:B------:R-:W-:Y:S01]  /*1840*/  FSETP.GEU.AND P0, PT, R28, RZ, PT ;  /* 0x000000ff1c00720b */ /* 0x000fe20003f0e000 */
[----:B------:R-:W-:-:S02]  /*1850*/  IMAD R26, R42, 0x4, R19 ;  /* 0x000000042a1a7824 */ /* 0x000fc400078e0213 */
[----:B------:R-:W-:Y:S01]  /*1860*/  IMAD R19, R42, 0x4, R53 ;  /* 0x000000042a137824 */ /* 0x000fe200078e0235 */
[----:B------:R-:W-:Y:S01]  /*1870*/  FSEL R53, R28, RZ, P0 ;  /* 0x000000ff1c357208 */ /* 0x000fe20000000000 */
[----:B------:R-:W-:Y:S01]  /*1880*/  VIADD R17, R7, UR4 ;  /* 0x0000000407117c36 */ /* 0x000fe20008000000 */
[----:B------:R-:W-:Y:S01]  /*1890*/  FSETP.GEU.AND P0, PT, R29, RZ, PT ;  /* 0x000000ff1d00720b */ /* 0x000fe20003f0e000 */
[----:B------:R-:W-:Y:S01]  /*18a0*/  VIADD R55, R18, UR4 ;  /* 0x0000000412377c36 */ /* 0x000fe20008000000 */
[----:B------:R-:W-:Y:S01]  /*18b0*/  LOP3.LUT R6, R2, 0x4, RZ, 0xfc, !PT ;  /* 0x0000000402067812 */ /* 0x000fe200078efcff */
[----:B------:R-:W-:Y:S02]  /*18c0*/  VIADD R27, R24, UR4 ;  /* 0x00000004181b7c36 */ /* 0x000fe40008000000 */
[----:B------:R-:W-:Y:S02]  /*18d0*/  VIADD R57, R46, UR4 ;  /* 0x000000042e397c36 */ /* 0x000fe40008000000 */
[----:B------:R-:W-:-:S02]  /*18e0*/  VIADD R59, R48, UR4 ;  /* 0x00000004303b7c36 */ /* 0x000fc40008000000 */
[----:B------:R-:W-:Y:S02]  /*18f0*/  VIADD R61, R50, UR4 ;  /* 0x00000004323d7c36 */ /* 0x000fe40008000000 */
[----:B------:R-:W-:Y:S02]  /*1900*/  VIADD R43, R52, UR4 ;  /* 0x00000004342b7c36 */ /* 0x000fe40008000000 */
[C---:B------:R-:W-:Y:S02]  /*1910*/  IMAD R24, R42.reuse, 0x4, R17 ;  /* 0x000000042a187824 */ /* 0x040fe400078e0211 */
[C---:B------:R-:W-:Y:S01]  /*1920*/  IMAD R18, R42.reuse, 0x4, R55 ;  /* 0x000000042a127824 */ /* 0x040fe200078e0237 */
[----:B------:R-:W-:Y:S01]  /*1930*/  FSEL R55, R29, RZ, P0 ;  /* 0x000000ff1d377208 */ /* 0x000fe20000000000 */
[----:B------:R-:W-:Y:S01]  /*1940*/  IMAD R41, R42, 0x4, R41 ;  /* 0x000000042a297824 */ /* 0x000fe200078e0229 */
[----:B------:R-:W-:Y:S01]  /*1950*/  FSETP.GEU.AND P0, PT, R30, RZ, PT ;  /* 0x000000ff1e00720b */ /* 0x000fe20003f0e000 */
[----:B------:R-:W-:-:S02]  /*1960*/  IMAD R25, R42, 0x4, R25 ;  /* 0x000000042a197824 */ /* 0x000fc400078e0219 */
[C---:B------:R-:W-:Y:S02]  /*1970*/  IMAD R27, R42.reuse, 0x4, R27 ;  /* 0x000000042a1b7824 */ /* 0x040fe400078e021b */
[C---:B------:R-:W-:Y:S02]  /*1980*/  IMAD R17, R42.reuse, 0x4, R57 ;  /* 0x000000042a117824 */ /* 0x040fe400078e0239 */
[C---:B------:R-:W-:Y:S02]  /*1990*/  IMAD R13, R42.reuse, 0x4, R59 ;  /* 0x000000042a0d7824 */ /* 0x040fe400078e023b */
[C---:B------:R-:W-:Y:S02]  /*19a0*/  IMAD R12, R42.reuse, 0x4, R61 ;  /* 0x000000042a0c7824 */ /* 0x040fe400078e023d */
[----:B------:R-:W-:Y:S01]  /*19b0*/  IMAD R14, R42, 0x4, R43 ;  /* 0x000000042a0e7824 */ /* 0x000fe200078e022b */
[----:B------:R-:W-:Y:S01]  /*19c0*/  LOP3.LUT R42, R2, 0x8, RZ, 0xfc, !PT ;  /* 0x00000008022a7812 */ /* 0x000fe200078efcff */
[----:B------:R-:W-:Y:S01]  /*19d0*/  IMAD.HI R7, R6, 0x51eb851f, RZ ;  /* 0x51eb851f06077827 */ /* 0x000fe200078e02ff */
[----:B------:R-:W-:-:S02]  /*19e0*/  FSEL R57, R30, RZ, P0 ;  /* 0x000000ff1e397208 */ /* 0x000fc40000000000 */
[C---:B------:R-:W-:Y:S01]  /*19f0*/  FSETP.GEU.AND P0, PT, R31.reuse, RZ, PT ;  /* 0x000000ff1f00720b */ /* 0x040fe20003f0e000 */
[----:B------:R-:W-:Y:S01]  /*1a00*/  IMAD.HI R43, R42, 0x51eb851f, RZ ;  /* 0x51eb851f2a2b7827 */ /* 0x000fe200078e02ff */
[----:B------:R-:W-:Y:S02]  /*1a10*/  SHF.R.U32.HI R44, RZ, 0x1f, R7 ;  /* 0x0000001fff2c7819 */ /* 0x000fe40000011607 */
[----:B------:R-:W-:Y:S02]  /*1a20*/  LOP3.LUT R15, R2, 0xc, RZ, 0xfc, !PT ;  /* 0x0000000c020f7812 */ /* 0x000fe400078efcff */
[----:B------:R-:W-:Y:S02]  /*1a30*/  FSEL R59, R31, RZ, P0 ;  /* 0x000000ff1f3b7208 */ /* 0x000fe40000000000 */
[----:B------:R-:W-:Y:S01]  /*1a40*/  LEA.HI.SX32 R7, R7, R44, 0x1d ;  /* 0x0000002c07077211 */ /* 0x000fe200078feaff */
[----:B------:R-:W-:Y:S01]  /*1a50*/  IMAD.HI R44, R15, 0x51eb851f, RZ ;  /* 0x51eb851f0f2c7827 */ /* 0x000fe200078e02ff */
[----:B------:R-:W-:-:S02]  /*1a60*/  SHF.R.U32.HI R28, RZ, 0x1f, R43 ;  /* 0x0000001fff1c7819 */ /* 0x000fc4000001162b */
[C---:B------:R-:W-:Y:S02]  /*1a70*/  FSETP.NAN.AND P0, PT, R38.reuse, R38, PT ;  /* 0x000000262600720b */ /* 0x040fe40003f08000 */
[----:B------:R-:W-:Y:S02]  /*1a80*/  LEA.HI.SX32 R43, R43, R28, 0x1d ;  /* 0x0000001c2b2b7211 */ /* 0x000fe400078feaff */
[----:B------:R-:W-:Y:S02]  /*1a90*/  @P4 FSEL R38, R38, R10, P0 ;  /* 0x0000000a26264208 */ /* 0x000fe40000000000 */
[----:B------:R-:W-:Y:S02]  /*1aa0*/  LOP3.LUT R28, R2, 0x18, RZ, 0xfc, !PT ;  /* 0x00000018021c7812 */ /* 0x000fe400078efcff */
[----:B------:R-:W-:Y:S02]  /*1ab0*/  FSETP.NAN.AND P0, PT, R39, R39, PT ;  /* 0x000000272700720b */ /* 0x000fe40003f08000 */
[----:B------:R-:W-:-:S02]  /*1ac0*/  SHF.R.U32.HI R29, RZ, 0x1f, R44 ;  /* 0x0000001fff1d7819 */ /* 0x000fc4000001162c */
[----:B------:R-:W-:Y:S01]  /*1ad0*/  LOP3.LUT R31, R2, 0x10, RZ, 0xfc, !PT ;  /* 0x00000010021f7812 */ /* 0x000fe200078efcff */
[----:B------:R0:W-:Y:S01]  /*1ae0*/  STS [R4+0x4], R47 ;  /* 0x0000042f04007388 */ /* 0x0001e20000000800 */
[----:B------:R-:W-:Y:S02]  /*1af0*/  @P2 FSEL R39, R39, R11, P0 ;  /* 0x0000000b27272208 */ /* 0x000fe40000000000 */
[----:B------:R-:W-:Y:S01]  /*1b00*/  LEA.HI.SX32 R30, R44, R29, 0x1d ;  /* 0x0000001d2c1e7211 */ /* 0x000fe200078feaff */
[----:B------:R-:W-:Y:S01]  /*1b10*/  IMAD.HI R46, R31, 0x51eb851f, RZ ;  /* 0x51eb851f1f2e7827 */ /* 0x000fe200078e02ff */
[C---:B------:R-:W-:Y:S02]  /*1b20*/  FSETP.GEU.AND P0, PT, R37.reuse, RZ, PT ;  /* 0x000000ff2500720b */ /* 0x040fe40003f0e000 */
[----:B------:R-:W-:Y:S02]  /*1b30*/  LOP3.LUT R44, R2, 0x14, RZ, 0xfc, !PT ;  /* 0x00000014022c7812 */ /* 0x000fe400078efcff */
[----:B------:R-:W-:Y:S01]  /*1b40*/  FSETP.GEU.AND P2, PT, R38, RZ, PT ;  /* 0x000000ff2600720b */ /* 0x000fe20003f4e000 */
[----:B0-----:R-:W-:Y:S01]  /*1b50*/  IMAD.HI R47, R28, 0x51eb851f, RZ ;  /* 0x51eb851f1c2f7827 */ /* 0x001fe200078e02ff */
[----:B------:R0:W-:Y:S01]  /*1b60*/  STS [R4+0x8], R49 ;  /* 0x0000083104007388 */ /* 0x0001e20000000800 */
[----:B------:R-:W-:-:S02]  /*1b70*/  FSEL R37, R37, RZ, P0 ;  /* 0x000000ff25257208 */ /* 0x000fc40000000000 */
[----:B------:R-:W-:Y:S01]  /*1b80*/  FSETP.NAN.AND P0, PT, R34, R34, PT ;  /* 0x000000222200720b */ /* 0x000fe20003f08000 */
[----:B------:R1:W-:Y:S01]  /*1b90*/  STS [R4], R45 ;  /* 0x0000002d04007388 */ /* 0x0003e20000000800 */
[----:B------:R-:W-:Y:S02]  /*1ba0*/  SHF.R.U32.HI R50, RZ, 0x1f, R47 ;  /* 0x0000001fff327819 */ /* 0x000fe4000001162f */
[----:B------:R-:W-:Y:S02]  /*1bb0*/  SHF.R.U32.HI R29, RZ, 0x1f, R46 ;  /* 0x0000001fff1d7819 */ /* 0x000fe4000001162e */
[----:B------:R-:W-:Y:S02]  /*1bc0*/  LOP3.LUT R10, R2, 0x1c, RZ, 0xfc, !PT ;  /* 0x0000001c020a7812 */ /* 0x000fe400078efcff */
[----:B0-----:R-:W-:Y:S02]  /*1bd0*/  FSEL R49, R38, RZ, P2 ;  /* 0x000000ff26317208 */ /* 0x001fe40001000000 */
[----:B------:R-:W-:Y:S01]  /*1be0*/  FSETP.GEU.AND P4, PT, R36, RZ, PT ;  /* 0x000000ff2400720b */ /* 0x000fe20003f8e000 */
[----:B-1----:R-:W-:Y:S01]  /*1bf0*/  IMAD.HI R45, R44, 0x51eb851f, RZ ;  /* 0x51eb851f2c2d7827 */ /* 0x002fe200078e02ff */
[----:B------:R-:W-:-:S02]  /*1c00*/  FSETP.NAN.AND P2, PT, R33, R33, PT ;  /* 0x000000212100720b */ /* 0x000fc40003f48000 */
[----:B------:R-:W-:Y:S02]  /*1c10*/  LEA.HI.SX32 R11, R47, R50, 0x1d ;  /* 0x000000322f0b7211 */ /* 0x000fe400078feaff */
[----:B------:R-:W-:Y:S02]  /*1c20*/  @P6 FSEL R34, R34, R22, P0 ;  /* 0x0000001622226208 */ /* 0x000fe40000000000 */
[----:B------:R-:W-:Y:S01]  /*1c30*/  LEA.HI.SX32 R46, R46, R29, 0x1d ;  /* 0x0000001d2e2e7211 */ /* 0x000fe200078feaff */
[----:B------:R-:W-:Y:S01]  /*1c40*/  IMAD.HI R29, R10, 0x51eb851f, RZ ;  /* 0x51eb851f0a1d7827 */ /* 0x000fe200078e02ff */
[----:B------:R-:W-:Y:S02]  /*1c50*/  FSEL R47, R36, RZ, P4 ;  /* 0x000000ff242f7208 */ /* 0x000fe40002000000 */
[----:B------:R-:W-:Y:S02]  /*1c60*/  LOP3.LUT R22, R2, 0x20, RZ, 0xfc, !PT ;  /* 0x0000002002167812 */ /* 0x000fe400078efcff */
[----:B------:R-:W-:-:S02]  /*1c70*/  @P5 FSEL R33, R33, R21, P2 ;  /* 0x0000001521215208 */ /* 0x000fc40001000000 */
[----:B------:R-:W-:Y:S02]  /*1c80*/  SHF.R.U32.HI R48, RZ, 0x1f, R45 ;  /* 0x0000001fff307819 */ /* 0x000fe4000001162d */
[----:B------:R-:W-:Y:S02]  /*1c90*/  FSETP.GEU.AND P4, PT, R39, RZ, PT ;  /* 0x000000ff2700720b */ /* 0x000fe40003f8e000 */
[----:B------:R-:W-:Y:S01]  /*1ca0*/  LOP3.LUT R21, R2, 0x24, RZ, 0xfc, !PT ;  /* 0x0000002402157812 */ /* 0x000fe200078efcff */
[----:B------:R0:W-:Y:S01]  /*1cb0*/  STS [R4+0xc], R51 ;  /* 0x00000c3304007388 */ /* 0x0001e20000000800 */
[----:B------:R-:W-:-:S03]  /*1cc0*/  LEA.HI.SX32 R45, R45, R48, 0x1d ;  /* 0x000000302d2d7211 */ /* 0x000fc600078feaff */
[----:B------:R1:W-:Y:S01]  /*1cd0*/  STS [R4+0x24], R37 ;  /* 0x0000242504007388 */ /* 0x0003e20000000800 */
[----:B------:R-:W-:Y:S02]  /*1ce0*/  SHF.R.U32.HI R48, RZ, 0x1f, R29 ;  /* 0x0000001fff307819 */ /* 0x000fe4000001161d */
[----:B------:R-:W-:Y:S02]  /*1cf0*/  FSETP.NAN.AND P0, PT, R32, R32, PT ;  /* 0x000000202000720b */ /* 0x000fe40003f08000 */
[----:B0-----:R-:W-:Y:S01]  /*1d00*/  FSEL R51, R39, RZ, P4 ;  /* 0x000000ff27337208 */ /* 0x001fe20002000000 */
[----:B------:R-:W-:-:S04]  /*1d10*/  IMAD.HI R39, R21, 0x51eb851f, RZ ;  /* 0x51eb851f15277827 */ /* 0x000fc800078e02ff */
[----:B-1----:R-:W-:Y:S01]  /*1d20*/  IMAD.HI R37, R22, 0x51eb851f, RZ ;  /* 0x51eb851f16257827 */ /* 0x002fe200078e02ff */
[----:B------:R-:W-:Y:S02]  /*1d30*/  LOP3.LUT R36, R2, 0x28, RZ, 0xfc, !PT ;  /* 0x0000002802247812 */ /* 0x000fe400078efcff */
[----:B------:R-:W-:Y:S02]  /*1d40*/  LEA.HI.SX32 R29, R29, R48, 0x1d ;  /* 0x000000301d1d7211 */ /* 0x000fe400078feaff */
[----:B------:R-:W-:Y:S02]  /*1d50*/  @P1 FSEL R32, R32, R20, P0 ;  /* 0x0000001420201208 */ /* 0x000fe40000000000 */
[----:B------:R-:W-:Y:S02]  /*1d60*/  SHF.R.U32.HI R38, RZ, 0x1f, R37 ;  /* 0x0000001fff267819 */ /* 0x000fe40000011625 */
[----:B------:R-:W-:Y:S02]  /*1d70*/  LOP3.LUT R20, R2, 0x2c, RZ, 0xfc, !PT ;  /* 0x0000002c02147812 */ /* 0x000fe400078efcff */
[----:B------:R-:W-:Y:S01]  /*1d80*/  SHF.R.U32.HI R48, RZ, 0x1f, R39 ;  /* 0x0000001fff307819 */ /* 0x000fe20000011627 */
[----:B------:R0:W-:Y:S01]  /*1d90*/  STS [R4+0x20], R47 ;  /* 0x0000202f04007388 */ /* 0x0001e20000000800 */
[----:B------:R-:W-:-:S02]  /*1da0*/  FSETP.NAN.AND P0, PT, R35, R35, PT ;  /* 0x000000232300720b */ /* 0x000fc40003f08000 */
[----:B------:R-:W-:Y:S02]  /*1db0*/  LEA.HI.SX32 R37, R37, R38, 0x1d ;  /* 0x0000002625257211 */ /* 0x000fe400078feaff */
[----:B------:R-:W-:Y:S01]  /*1dc0*/  LEA.HI.SX32 R38, R39, R48, 0x1d ;  /* 0x0000003027267211 */ /* 0x000fe200078feaff */
[----:B------:R-:W-:-:S04]  /*1dd0*/  IMAD.HI R39, R20, 0x51eb851f, RZ ;  /* 0x51eb851f14277827 */ /* 0x000fc800078e02ff */
[----:B0-----:R-:W-:Y:S01]  /*1de0*/  IMAD.HI R47, R36, 0x51eb851f, RZ ;  /* 0x51eb851f242f7827 */ /* 0x001fe200078e02ff */
[----:B------:R-:W-:Y:S02]  /*1df0*/  @P3 FSEL R35, R35, R23, P0 ;  /* 0x0000001723233208 */ /* 0x000fe40000000000 */
[----:B------:R-:W-:Y:S02]  /*1e00*/  FSETP.GEU.AND P2, PT, R33, RZ, PT ;  /* 0x000000ff2100720b */ /* 0x000fe40003f4e000 */
[----:B------:R-:W-:Y:S02]  /*1e10*/  SHF.R.U32.HI R50, RZ, 0x1f, R47 ;  /* 0x0000001fff327819 */ /* 0x000fe4000001162f */
[----:B------:R-:W-:Y:S02]  /*1e20*/  SHF.R.U32.HI R48, RZ, 0x1f, R39 ;  /* 0x0000001fff307819 */ /* 0x000fe40000011627 */
[----:B------:R-:W-:Y:S02]  /*1e30*/  FSETP.GEU.AND P1, PT, R34, RZ, PT ;  /* 0x000000ff2200720b */ /* 0x000fe40003f2e000 */
[----:B------:R-:W-:-:S02]  /*1e40*/  FSETP.GEU.AND P3, PT, R32, RZ, PT ;  /* 0x000000ff2000720b */ /* 0x000fc40003f6e000 */
[----:B------:R-:W-:Y:S02]  /*1e50*/  FSETP.GEU.AND P0, PT, R35, RZ, PT ;  /* 0x000000ff2300720b */ /* 0x000fe40003f0e000 */
[----:B------:R-:W-:Y:S01]  /*1e60*/  LEA.HI.SX32 R23, R47, R50, 0x1d ;  /* 0x000000322f177211 */ /* 0x000fe200078feaff */
[----:B------:R0:W-:Y:S01]  /*1e70*/  STS [R4+0x28], R49 ;  /* 0x0000283104007388 */ /* 0x0001e20000000800 */
[----:B------:R-:W-:Y:S02]  /*1e80*/  FSEL R47, R33, RZ, P2 ;  /* 0x000000ff212f7208 */ /* 0x000fe40001000000 */
[----:B------:R-:W-:Y:S02]  /*1e90*/  LEA.HI.SX32 R33, R39, R48, 0x1d ;  /* 0x0000003027217211 */ /* 0x000fe400078feaff */
[----:B------:R-:W-:Y:S02]  /*1ea0*/  FSEL R39, R32, RZ, P3 ;  /* 0x000000ff20277208 */ /* 0x000fe40001800000 */
[----:B------:R-:W-:-:S02]  /*1eb0*/  FSEL R35, R35, RZ, P0 ;  /* 0x000000ff23237208 */ /* 0x000fc40000000000 */
[----:B0-----:R-:W-:Y:S01]  /*1ec0*/  FSEL R49, R34, RZ, P1 ;  /* 0x000000ff22317208 */ /* 0x001fe20000800000 */
[----:B------:R-:W-:Y:S04]  /*1ed0*/  STS [R4+0x10], R53 ;  /* 0x0000103504007388 */ /* 0x000fe80000000800 */
[----:B------:R-:W-:Y:S04]  /*1ee0*/  STS [R4+0x14], R55 ;  /* 0x0000143704007388 */ /* 0x000fe80000000800 */
[----:B------:R-:W-:Y:S04]  /*1ef0*/  STS [R4+0x18], R57 ;  /* 0x0000183904007388 */ /* 0x000fe80000000800 */
[----:B------:R-:W-:Y:S04]  /*1f00*/  STS [R4+0x1c], R59 ;  /* 0x00001c3b04007388 */ /* 0x000fe80000000800 */
[----:B------:R-:W-:Y:S04]  /*1f10*/  STS [R4+0x2c], R51 ;  /* 0x00002c3304007388 */ /* 0x000fe80000000800 */
[----:B------:R-:W-:Y:S04]  /*1f20*/  STS [R4+0x38], R49 ;  /* 0x0000383104007388 */ /* 0x000fe80000000800 */
[----:B------:R-:W-:Y:S04]  /*1f30*/  STS [R4+0x34], R47 ;  /* 0x0000342f04007388 */ /* 0x000fe80000000800 */
[----:B------:R-:W-:Y:S04]  /*1f40*/  STS [R4+0x30], R39 ;  /* 0x0000302704007388 */ /* 0x000fe80000000800 */
[----:B------:R-:W-:Y:S01]  /*1f50*/  STS [R4+0x3c], R35 ;  /* 0x00003c2304007388 */ /* 0x000fe20000000800 */
[----:B------:R-:W-:Y:S01]  /*1f60*/  BAR.SYNC.DEFER_BLOCKING 0x0 ;  /* 0x0000000000007b1d */ /* 0x000fe20000010000 */
[----:B------:R-:W-:-:S04]  /*1f70*/  IMAD R32, R5, -0x19, R2 ;  /* 0xffffffe705207824 */ /* 0x000fc800078e0202 */
[----:B------:R-:W-:-:S04]  /*1f80*/  IMAD R32, R3, 0x19, R32 ;  /* 0x0000001903207824 */ /* 0x000fc800078e0220 */
[----:B------:R-:W-:Y:S01]  /*1f90*/  IMAD R5, R5, 0xc80, R32 ;  /* 0x00000c8005057824 */ /* 0x000fe200078e0220 */
[----:B------:R-:W-:Y:S02]  /*1fa0*/  LOP3.LUT R32, R2, 0x34, RZ, 0xfc, !PT ;  /* 0x0000003402207812 */ /* 0x000fe400078efcff */
[----:B------:R-:W-:-:S03]  /*1fb0*/  ISETP.GE.AND P0, PT, R3, 0x80, PT ;  /* 0x000000800300780c */ /* 0x000fc60003f06270 */
[----:B------:R-:W-:Y:S01]  /*1fc0*/  IMAD.HI R50, R32, 0x51eb851f, RZ ;  /* 0x51eb851f20327827 */ /* 0x000fe200078e02ff */
[----:B------:R-:W-:Y:S01]  /*1fd0*/  ISETP.LT.AND P6, PT, R42, 0x64, !P0 ;  /* 0x000000642a00780c */ /* 0x000fe200047c1270 */
[----:B------:R0:W1:Y:S02]  /*1fe0*/  LDS R51, [R41] ;  /* 0x0000000029337984 */ /* 0x0000640000000800 */
[----:B------:R-:W-:Y:S02]  /*1ff0*/  IMAD R48, R7, -0x19, R6 ;  /* 0xffffffe707307824 */ /* 0x000fe400078e0206 */
[----:B------:R-:W2:Y:S01]  /*2000*/  LDS R35, [R25+0x400] ;  /* 0x0004000019237984 */ /* 0x000ea20000000800 */
[----:B------:R-:W-:-:S03]  /*2010*/  IMAD R42, R43, -0x19, R42 ;  /* 0xffffffe72b2a7824 */ /* 0x000fc600078e022a */
[----:B------:R3:W4:Y:S01]  /*2020*/  LDS R39, [R40+0x800] ;  /* 0x0008000028277984 */ /* 0x0007220000000800 */
[----:B0-----:R-:W-:-:S03]  /*2030*/  SHF.R.U32.HI R41, RZ, 0x1f, R50 ;  /* 0x0000001fff297819 */ /* 0x001fc60000011632 */
[----:B------:R0:W5:Y:S01]  /*2040*/  LDS R49, [R27+0xc00] ;  /* 0x000c00001b317984 */ /* 0x0001620000000800 */
[----:B------:R-:W-:Y:S01]  /*2050*/  ISETP.LT.AND P4, PT, R6, 0x64, !P0 ;  /* 0x000000640600780c */ /* 0x000fe20004781270 */
[----:B------:R-:W-:Y:S01]  /*2060*/  IMAD R48, R7, 0xc80, R48 ;  /* 0x00000c8007307824 */ /* 0x000fe200078e0230 */
[----:B------:R-:W-:Y:S01]  /*2070*/  LEA.HI.SX32 R41, R50, R41, 0x1d ;  /* 0x0000002932297211 */ /* 0x000fe200078feaff */
[----:B------:R-:W0:Y:S01]  /*2080*/  LDC.64 R6, c[0x0][0x220] ;  /* 0x00008800ff067b82 */ /* 0x000e220000000a00 */
[----:B------:R-:W-:Y:S01]  /*2090*/  IMAD R50, R43, 0xc80, R42 ;  /* 0x00000c802b327824 */ /* 0x000fe200078e022a */
[----:B------:R-:W-:Y:S01]  /*20a0*/  LOP3.LUT R34, R2, 0x30, RZ, 0xfc, !PT ;  /* 0x0000003002227812 */ /* 0x000fe200078efcff */
[C---:B------:R-:W-:Y:S01]  /*20b0*/  IMAD R43, R30.reuse, -0x19, R15 ;  /* 0xffffffe71e2b7824 */ /* 0x040fe200078e020f */
[----:B------:R0:W0:Y:S01]  /*20c0*/  LDS R42, [R24+0x1000] ;  /* 0x00100000182a7984 */ /* 0x0000220000000800 */
[----:B------:R-:W-:Y:S02]  /*20d0*/  ISETP.LT.AND P5, PT, R15, 0x64, !P0 ;  /* 0x000000640f00780c */ /* 0x000fe400047a1270 */
[----:B------:R-:W-:Y:S01]  /*20e0*/  IMAD R30, R30, 0xc80, R43 ;  /* 0x00000c801e1e7824 */ /* 0x000fe200078e022b */
[----:B------:R-:W-:Y:S01]  /*20f0*/  LDS R16, [R16+0x1800] ;  /* 0x0018000010107984 */ /* 0x000fe20000000800 */
[----:B------:R-:W-:-:S03]  /*2100*/  LOP3.LUT R15, R2, 0x38, RZ, 0xfc, !PT ;  /* 0x00000038020f7812 */ /* 0x000fc600078efcff */
[----:B------:R0:W1:Y:S01]  /*2110*/  LDS R43, [R26+0x1400] ;  /* 0x001400001a2b7984 */ /* 0x0000620000000800 */
[----:B------:R-:W-:-:S03]  /*2120*/  IMAD.HI R47, R34, 0x51eb851f, RZ ;  /* 0x51eb851f222f7827 */ /* 0x000fc600078e02ff */
[----:B------:R-:W1:Y:S01]  /*2130*/  LDS R9, [R9+0x1c00] ;  /* 0x001c000009097984 */ /* 0x000e620000000800 */
[----:B---3--:R-:W-:Y:S01]  /*2140*/  IMAD.HI R40, R15, 0x51eb851f, RZ ;  /* 0x51eb851f0f287827 */ /* 0x008fe200078e02ff */
[----:B------:R-:W-:Y:S02]  /*2150*/  ISETP.LT.AND P3, PT, R2, 0x64, !P0 ;  /* 0x000000640200780c */ /* 0x000fe40004761270 */
[----:B------:R-:W3:Y:S01]  /*2160*/  LDS R8, [R8+0x2000] ;  /* 0x0020000008087984 */ /* 0x000ee20000000800 */
[----:B------:R-:W-:Y:S02]  /*2170*/  SHF.R.U32.HI R4, RZ, 0x1f, R47 ;  /* 0x0000001fff047819 */ /* 0x000fe4000001162f */
[----:B------:R-:W-:Y:S01]  /*2180*/  SHF.R.U32.HI R25, RZ, 0x1f, R40 ;  /* 0x0000001fff197819 */ /* 0x000fe20000011628 */
[----:B------:R-:W2:Y:S01]  /*2190*/  LDS R0, [R0+0x2400] ;  /* 0x0024000000007984 */ /* 0x000ea20000000800 */
[----:B------:R-:W-:Y:S01]  /*21a0*/  ISETP.LT.AND P1, PT, R31, 0x64, !P0 ;  /* 0x000000641f00780c */ /* 0x000fe20004721270 */
[----:B------:R-:W-:Y:S01]  /*21b0*/  IMAD R31, R46, -0x19, R31 ;  /* 0xffffffe72e1f7824 */ /* 0x000fe200078e021f */
[----:B------:R-:W-:Y:S01]  /*21c0*/  LEA.HI.SX32 R47, R47, R4, 0x1d ;  /* 0x000000042f2f7211 */ /* 0x000fe200078feaff */
[----:B0-----:R-:W-:Y:S01]  /*21d0*/  IMAD.WIDE R4, R5, 0x4, R6 ;  /* 0x0000000405047825 */ /* 0x001fe200078e0206 */
[----:B------:R-:W-:Y:S01]  /*21e0*/  LEA.HI.SX32 R40, R40, R25, 0x1d ;  /* 0x0000001928287211 */ /* 0x000fe200078feaff */
[----:B------:R-:W0:Y:S02]  /*21f0*/  LDS R19, [R19+0x2800] ;  /* 0x0028000013137984 */ /* 0x000e240000000800 */
[----:B------:R-:W-:-:S02]  /*2200*/  IMAD R25, R3, 0x19, R48 ;  /* 0x0000001903197824 */ /* 0x000fc400078e0230 */
[----:B------:R-:W-:Y:S01]  /*2210*/  IMAD R46, R46, 0xc80, R31 ;  /* 0x00000c802e2e7824 */ /* 0x000fe200078e021f */
[----:B------:R-:W0:Y:S01]  /*2220*/  LDS R18, [R18+0x2c00] ;  /* 0x002c000012127984 */ /* 0x000e220000000800 */
[C---:B------:R-:W-:Y:S02]  /*2230*/  IMAD R27, R3.reuse, 0x19, R50 ;  /* 0x00000019031b7824 */ /* 0x040fe400078e0232 */
[----:B------:R-:W-:Y:S01]  /*2240*/  IMAD R31, R3, 0x19, R30 ;  /* 0x00000019031f7824 */ /* 0x000fe200078e021e */
[----:B------:R-:W-:Y:S01]  /*2250*/  ISETP.LT.AND P2, PT, R44, 0x64, !P0 ;  /* 0x000000642c00780c */ /* 0x000fe20004741270 */
[--C-:B------:R-:W-:Y:S01]  /*2260*/  IMAD.WIDE R24, R25, 0x4, R6.reuse ;  /* 0x0000000419187825 */ /* 0x100fe200078e0206 */
[----:B-1----:R1:W-:Y:S01]  /*2270*/  @P3 STG.E desc[UR6][R4.64], R51 ;  /* 0x0000003304003986 */ /* 0x0023e2000c101906 */
[----:B------:R-:W-:Y:S02]  /*2280*/  ISETP.LT.AND P3, PT, R28, 0x64, !P0 ;  /* 0x000000641c00780c */ /* 0x000fe40004761270 */
[----:B------:R-:W-:Y:S01]  /*2290*/  IMAD.WIDE R26, R27, 0x4, R6 ;  /* 0x000000041b1a7825 */ /* 0x000fe200078e0206 */
[----:B------:R-:W0:Y:S03]  /*22a0*/  LDS R17, [R17+0x3000] ;  /* 0x0030000011117984 */ /* 0x000e260000000800 */
[----:B------:R-:W-:Y:S01]  /*22b0*/  IMAD R44, R45, -0x19, R44 ;  /* 0xffffffe72d2c7824 */ /* 0x000fe200078e022c */
[----:B------:R-:W0:Y:S01]  /*22c0*/  LDS R13, [R13+0x3400] ;  /* 0x003400000d0d7984 */ /* 0x000e220000000800 */
[----:B------:R-:W-:-:S03]  /*22d0*/  IMAD.WIDE R30, R31, 0x4, R6 ;  /* 0x000000041f1e7825 */ /* 0x000fc600078e0206 */
[----:B------:R-:W0:Y:S01]  /*22e0*/  LDS R12, [R12+0x3800] ;  /* 0x003800000c0c7984 */ /* 0x000e220000000800 */
[----:B------:R-:W-:Y:S02]  /*22f0*/  IMAD R28, R11, -0x19, R28 ;  /* 0xffffffe70b1c7824 */ /* 0x000fe400078e021c */
[----:B------:R-:W-:Y:S01]  /*2300*/  IMAD R44, R45, 0xc80, R44 ;  /* 0x00000c802d2c7824 */ /* 0x000fe200078e022c */
[----:B--2---:R2:W-:Y:S01]  /*2310*/  @P4 STG.E desc[UR6][R24.64], R35 ;  /* 0x0000002318004986 */ /* 0x0045e2000c101906 */
[----:B------:R-:W-:-:S03]  /*2320*/  IMAD R48, R11, 0xc80, R28 ;  /* 0x00000c800b307824 */ /* 0x000fc600078e021c */
[----:B----4-:R4:W-:Y:S01]  /*2330*/  @P6 STG.E desc[UR6][R26.64], R39 ;  /* 0x000000271a006986 */ /* 0x0109e2000c101906 */
[----:B------:R-:W-:Y:S01]  /*2340*/  IMAD R28, R29, -0x19, R10 ;  /* 0xffffffe71d1c7824 */ /* 0x000fe200078e020a */
[----:B------:R-:W-:Y:S02]  /*2350*/  ISETP.LT.AND P6, PT, R21, 0x64, !P0 ;  /* 0x000000641500780c */ /* 0x000fe400047c1270 */
[----:B-----5:R-:W-:Y:S01]  /*2360*/  @P5 STG.E desc[UR6][R30.64], R49 ;  /* 0x000000311e005986 */ /* 0x020fe2000c101906 */
[----:B------:R-:W-:Y:S01]  /*2370*/  ISETP.LT.AND P5, PT, R22, 0x64, !P0 ;  /* 0x000000641600780c */ /* 0x000fe200047a1270 */
[----:B------:R-:W-:Y:S02]  /*2380*/  IMAD R22, R37, -0x19, R22 ;  /* 0xffffffe725167824 */ /* 0x000fe400078e0216 */
[C---:B-1----:R-:W-:Y:S02]  /*2390*/  IMAD R5, R3.reuse, 0x19, R46 ;  /* 0x0000001903057824 */ /* 0x042fe400078e022e */
[----:B------:R-:W-:-:S02]  /*23a0*/  IMAD R11, R3, 0x19, R44 ;  /* 0x00000019030b7824 */ /* 0x000fc400078e022c */
[----:B------:R-:W-:Y:S01]  /*23b0*/  IMAD R21, R38, -0x19, R21 ;  /* 0xffffffe726157824 */ /* 0x000fe200078e0215 */
[----:B------:R-:W-:Y:S01]  /*23c0*/  ISETP.LT.AND P4, PT, R10, 0x64, !P0 ;  /* 0x000000640a00780c */ /* 0x000fe20004781270 */
[----:B------:R-:W-:Y:S02]  /*23d0*/  IMAD R28, R29, 0xc80, R28 ;  /* 0x00000c801d1c7824 */ /* 0x000fe400078e021c */
[----:B------:R-:W-:-:S04]  /*23e0*/  IMAD.WIDE R4, R5, 0x4, R6 ;  /* 0x0000000405047825 */ /* 0x000fc800078e0206 */
[----:B------:R-:W-:Y:S02]  /*23f0*/  IMAD R22, R37, 0xc80, R22 ;  /* 0x00000c8025167824 */ /* 0x000fe400078e0216 */
[----:B------:R-:W-:-:S04]  /*2400*/  IMAD.WIDE R10, R11, 0x4, R6 ;  /* 0x000000040b0a7825 */ /* 0x000fc800078e0206 */
[----:B------:R-:W-:Y:S02]  /*2410*/  IMAD R38, R38, 0xc80, R21 ;  /* 0x00000c8026267824 */ /* 0x000fe400078e0215 */
[C---:B------:R-:W-:Y:S02]  /*2420*/  IMAD R21, R3.reuse, 0x19, R48 ;  /* 0x0000001903157824 */ /* 0x040fe400078e0230 */
[C---:B--2---:R-:W-:Y:S01]  /*2430*/  IMAD R25, R3.reuse, 0x19, R28 ;  /* 0x0000001903197824 */ /* 0x044fe200078e021c */
[----:B------:R1:W-:Y:S01]  /*2440*/  @P1 STG.E desc[UR6][R4.64], R42 ;  /* 0x0000002a04001986 */ /* 0x0003e2000c101906 */
[----:B----4-:R-:W-:Y:S02]  /*2450*/  IMAD R27, R3, 0x19, R22 ;  /* 0x00000019031b7824 */ /* 0x010fe400078e0216 */
[----:B------:R-:W-:Y:S01]  /*2460*/  IMAD R22, R33, -0x19, R20 ;  /* 0xffffffe721167824 */ /* 0x000fe200078e0214 */
[----:B------:R2:W-:Y:S01]  /*2470*/  @P2 STG.E desc[UR6][R10.64], R43 ;  /* 0x0000002b0a002986 */ /* 0x0005e2000c101906 */
[----:B------:R-:W-:-:S02]  /*2480*/  ISETP.LT.AND P2, PT, R20, 0x64, !P0 ;  /* 0x000000641400780c */ /* 0x000fc40004741270 */
[----:B------:R-:W-:Y:S01]  /*2490*/  ISETP.LT.AND P1, PT, R36, 0x64, !P0 ;  /* 0x000000642400780c */ /* 0x000fe20004721270 */
[----:B-1----:R-:W-:-:S04]  /*24a0*/  IMAD.WIDE R4, R21, 0x4, R6 ;  /* 0x0000000415047825 */ /* 0x002fc800078e0206 */
[--C-:B--2---:R-:W-:Y:S01]  /*24b0*/  IMAD.WIDE R10, R25, 0x4, R6.reuse ;  /* 0x00000004190a7825 */ /* 0x104fe200078e0206 */
[----:B------:R1:W-:Y:S03]  /*24c0*/  @P3 STG.E desc[UR6][R4.64], R16 ;  /* 0x0000001004003986 */ /* 0x0003e6000c101906 */
[----:B------:R-:W-:Y:S01]  /*24d0*/  IMAD.WIDE R20, R27, 0x4, R6 ;  /* 0x000000041b147825 */ /* 0x000fe200078e0206 */
[----:B------:R2:W-:Y:S01]  /*24e0*/  @P4 STG.E desc[UR6][R10.64], R9 ;  /* 0x000000090a004986 */ /* 0x0005e2000c101906 */
[----:B------:R-:W-:Y:S02]  /*24f0*/  ISETP.LT.AND P3, PT, R34, 0x64, !P0 ;  /* 0x000000642200780c */ /* 0x000fe40004761270 */
[----:B------:R-:W-:Y:S01]  /*2500*/  IMAD R36, R23, -0x19, R36 ;  /* 0xffffffe717247824 */ /* 0x000fe200078e0224 */
[----:B---3--:R3:W-:Y:S01]  /*2510*/  @P5 STG.E desc[UR6][R20.64], R8 ;  /* 0x0000000814005986 */ /* 0x0087e2000c101906 */
[----:B------:R-:W-:Y:S01]  /*2520*/  ISETP.LT.AND P4, PT, R32, 0x64, !P0 ;  /* 0x000000642000780c */ /* 0x000fe20004781270 */
[----:B------:R-:W-:Y:S01]  /*2530*/  IMAD R34, R47, -0x19, R34 ;  /* 0xffffffe72f227824 */ /* 0x000fe200078e0222 */
[----:B------:R-:W-:Y:S01]  /*2540*/  ISETP.LT.AND P5, PT, R15, 0x64, !P0 ;  /* 0x000000640f00780c */ /* 0x000fe200047a1270 */
[----:B------:R-:W-:Y:S01]  /*2550*/  IMAD R32, R41, -0x19, R32 ;  /* 0xffffffe729207824 */ /* 0x000fe200078e0220 */
[----:B------:R-:W-:Y:S01]  /*2560*/  LOP3.LUT R2, R2, 0x3c, RZ, 0xfc, !PT ;  /* 0x0000003c02027812 */ /* 0x000fe200078efcff */
[----:B------:R-:W-:-:S02]  /*2570*/  IMAD R36, R23, 0xc80, R36 ;  /* 0x00000c8017247824 */ /* 0x000fc400078e0224 */
[----:B------:R-:W-:Y:S02]  /*2580*/  IMAD R15, R40, -0x19, R15 ;  /* 0xffffffe7280f7824 */ /* 0x000fe400078e020f */
[----:B------:R-:W-:Y:S02]  /*2590*/  IMAD R24, R33, 0xc80, R22 ;  /* 0x00000c8021187824 */ /* 0x000fe400078e0216 */
[----:B------:R-:W-:Y:S02]  /*25a0*/  IMAD R23, R3, 0x19, R38 ;  /* 0x0000001903177824 */ /* 0x000fe400078e0226 */
[----:B------:R-:W-:Y:S02]  /*25b0*/  IMAD R34, R47, 0xc80, R34 ;  /* 0x00000c802f227824 */ /* 0x000fe400078e0222 */
[----:B------:R-:W-:Y:S01]  /*25c0*/  IMAD R32, R41, 0xc80, R32 ;  /* 0x00000c8029207824 */ /* 0x000fe200078e0220 */
[----:B------:R-:W-:Y:S01]  /*25d0*/  ISETP.LT.AND P0, PT, R2, 0x64, !P0 ;  /* 0x000000640200780c */ /* 0x000fe20004701270 */
[----:B------:R-:W-:-:S02]  /*25e0*/  IMAD R40, R40, 0xc80, R15 ;  /* 0x00000c8028287824 */ /* 0x000fc400078e020f */
[C---:B-1----:R-:W-:Y:S02]  /*25f0*/  IMAD R5, R3.reuse, 0x19, R36 ;  /* 0x0000001903057824 */ /* 0x042fe400078e0224 */
[----:B--2---:R-:W-:Y:S02]  /*2600*/  IMAD R9, R3, 0x19, R24 ;  /* 0x0000001903097824 */ /* 0x004fe400078e0218 */
[----:B------:R-:W-:-:S04]  /*2610*/  IMAD.WIDE R22, R23, 0x4, R6 ;  /* 0x0000000417167825 */ /* 0x000fc800078e0206 */
[C---:B------:R-:W-:Y:S02]  /*2620*/  IMAD R11, R3.reuse, 0x19, R34 ;  /* 0x00000019030b7824 */ /* 0x040fe400078e0222 */
[C---:B---3--:R-:W-:Y:S02]  /*2630*/  IMAD R21, R3.reuse, 0x19, R32 ;  /* 0x0000001903157824 */ /* 0x048fe400078e0220 */
[----:B------:R-:W-:Y:S02]  /*2640*/  IMAD R15, R3, 0x19, R40 ;  /* 0x00000019030f7824 */ /* 0x000fe400078e0228 */
[--C-:B------:R-:W-:Y:S01]  /*2650*/  IMAD.WIDE R4, R5, 0x4, R6.reuse ;  /* 0x0000000405047825 */ /* 0x100fe200078e0206 */
[----:B------:R1:W-:Y:S03]  /*2660*/  @P6 STG.E desc[UR6][R22.64], R0 ;  /* 0x0000000016006986 */ /* 0x0003e6000c101906 */
[--C-:B------:R-:W-:Y:S01]  /*2670*/  IMAD.WIDE R8, R9, 0x4, R6.reuse ;  /* 0x0000000409087825 */ /* 0x100fe200078e0206 */
[----:B0-----:R0:W-:Y:S03]  /*2680*/  @P1 STG.E desc[UR6][R4.64], R19 ;  /* 0x0000001304001986 */ /* 0x0011e6000c101906 */
[--C-:B------:R-:W-:Y:S01]  /*2690*/  IMAD.WIDE R10, R11, 0x4, R6.reuse ;  /* 0x000000040b0a7825 */ /* 0x100fe200078e0206 */
[----:B------:R0:W-:Y:S03]  /*26a0*/  @P2 STG.E desc[UR6][R8.64], R18 ;  /* 0x0000001208002986 */ /* 0x0001e6000c101906 */
[--C-:B------:R-:W-:Y:S01]  /*26b0*/  IMAD.WIDE R20, R21, 0x4, R6.reuse ;  /* 0x0000000415147825 */ /* 0x100fe200078e0206 */
[----:B------:R0:W-:Y:S03]  /*26c0*/  @P3 STG.E desc[UR6][R10.64], R17 ;  /* 0x000000110a003986 */ /* 0x0001e6000c101906 */
[----:B-1----:R-:W-:Y:S01]  /*26d0*/  IMAD.WIDE R22, R15, 0x4, R6 ;  /* 0x000000040f167825 */ /* 0x002fe200078e0206 */
[----:B------:R0:W-:Y:S04]  /*26e0*/  @P4 STG.E desc[UR6][R20.64], R13 ;  /* 0x0000000d14004986 */ /* 0x0001e8000c101906 */
[----:B------:R0:W-:Y:S02]  /*26f0*/  @P5 STG.E desc[UR6][R22.64], R12 ;  /* 0x0000000c16005986 */ /* 0x0001e4000c101906 */
[----:B0-----:R-:W-:Y:S05]  /*2700*/  @!P0 EXIT ;  /* 0x000000000000894d */ /* 0x001fea0003800000 */
[----:B0-----:R-:W0:Y:S01]  /*2710*/  LDS R9, [R14+0x3c00] ;  /* 0x003c00000e097984 */ /* 0x001e220000000800 */
[----:B------:R-:W-:-:S05]  /*2720*/  IMAD.HI R0, R2, 0x51eb851f, RZ ;  /* 0x51eb851f02007827 */ /* 0x000fca00078e02ff */
[----:B------:R-:W-:-:S04]  /*2730*/  SHF.R.U32.HI R5, RZ, 0x1f, R0 ;  /* 0x0000001fff057819 */ /* 0x000fc80000011600 */
[----:B------:R-:W-:-:S05]  /*2740*/  LEA.HI.SX32 R5, R0, R5, 0x1d ;  /* 0x0000000500057211 */ /* 0x000fca00078feaff */
[----:B------:R-:W-:-:S04]  /*2750*/  IMAD R2, R5, -0x19, R2 ;  /* 0xffffffe705027824 */ /* 0x000fc800078e0202 */
[----:B------:R-:W-:-:S04]  /*2760*/  IMAD R2, R5, 0xc80, R2 ;  /* 0x00000c8005027824 */ /* 0x000fc800078e0202 */
[----:B------:R-:W-:-:S04]  /*2770*/  IMAD R3, R3, 0x19, R2 ;  /* 0x0000001903037824 */ /* 0x000fc800078e0202 */
[----:B------:R-:W-:-:S05]  /*2780*/  IMAD.WIDE R6, R3, 0x4, R6 ;  /* 0x0000000403067825 */ /* 0x000fca00078e0206 */
[----:B0-----:R-:W-:Y:S01]  /*2790*/  STG.E desc[UR6][R6.64], R9 ;  /* 0x0000000906007986 */ /* 0x001fe2000c101906 */
[----:B------:R-:W-:Y:S05]  /*27a0*/  EXIT ;  /* 0x000000000000794d */ /* 0x000fea0003800000 */
.L_x_0:
[----:B------:R-:W-:-:S00]  /*27b0*/  BRA `(.L_x_0) ;  /* 0xfffffffc00fc7947 */ /* 0x000fc0000383ffff */
[----:B------:R-:W-:-:S00]  /*27c0*/  NOP ;  /* 0x0000000000007918 */ /* 0x000fc00000000000 */
        /* <DEDUP_REMOVED lines=11> */
.L_x_1:


//--------------------- .nv.shared.triton_poi_fused_max_pool2d_with_indices_relu_11 --------------------------
	.section	.nv.shared.triton_poi_fused_max_pool2d_with_indices_relu_11,"aw",@nobits
	.sectionflags	@""
	.align	16
	.zero		1024


//--------------------- .nv.constant0.triton_poi_fused_max_pool2d_with_indices_relu_11 --------------------------
	.section	.nv.constant0.triton_poi_fused_max_pool2d_with_indices_relu_11,"a",@progbits
	.sectionflags	@""
	.align	4
.nv.constant0.triton_poi_fused_max_pool2d_with_indices_relu_11:
	.zero		560
